	.headerflags	@"EF_CUDA_TEXMODE_UNIFIED EF_CUDA_64BIT_ADDRESS EF_CUDA_ACCELERATORS EF_CUDA_SM90 EF_CUDA_VIRTUAL_SM(EF_CUDA_SM90)"
	.elftype	@"ET_EXEC"


//--------------------- .nv.info                  --------------------------
	.section	.nv.info,"",@"SHT_CUDA_INFO"
	.align	4


	//----- nvinfo : EIATTR_REGCOUNT
	.align		4
        /*0000*/ 	.byte	0x04, 0x2f
        /*0002*/ 	.short	(.L_3 - .L_2)
	.align		4
.L_2:
        /*0004*/ 	.word	index@(triton_poi_fused_cat_4)
        /*0008*/ 	.word	0x00000068


	//----- nvinfo : EIATTR_MIN_STACK_SIZE
	.align		4
.L_3:
        /*000c*/ 	.byte	0x04, 0x12
        /*000e*/ 	.short	(.L_5 - .L_4)
	.align		4
.L_4:
        /*0010*/ 	.word	index@(triton_poi_fused_cat_4)
        /*0014*/ 	.word	0x00000000


	//----- nvinfo : EIATTR_FRAME_SIZE
	.align		4
.L_5:
        /*0018*/ 	.byte	0x04, 0x11
        /*001a*/ 	.short	(.L_7 - .L_6)
	.align		4
.L_6:
        /*001c*/ 	.word	index@(triton_poi_fused_cat_4)
        /*0020*/ 	.word	0x00000000


	//----- nvinfo : EIATTR_MIN_STACK_SIZE
	.align		4
.L_7:
        /*0024*/ 	.byte	0x04, 0x12
        /*0026*/ 	.short	(.L_9 - .L_8)
	.align		4
.L_8:
        /*0028*/ 	.word	index@(triton_poi_fused_cat_4)
        /*002c*/ 	.word	0x00000000
.L_9:


//--------------------- .nv.info.triton_poi_fused_cat_4 --------------------------
	.section	.nv.info.triton_poi_fused_cat_4,"",@"SHT_CUDA_INFO"
	.sectionflags	@""
	.align	4


	//----- nvinfo : EIATTR_CUDA_API_VERSION
	.align		4
        /*0000*/ 	.byte	0x04, 0x37
        /*0002*/ 	.short	(.L_11 - .L_10)
.L_10:
        /*0004*/ 	.word	0x0000007c


	//----- nvinfo : EIATTR_KPARAM_INFO
	.align		4
.L_11:
        /*0008*/ 	.byte	0x04, 0x17
        /*000a*/ 	.short	(.L_13 - .L_12)
.L_12:
        /*000c*/ 	.word	0x00000000
        /*0010*/ 	.short	0x000b
        /*0012*/ 	.short	0x0058
        /*0014*/ 	.byte	0x00, 0xf0, 0x11, 0x00


	//----- nvinfo : EIATTR_KPARAM_INFO
	.align		4
.L_13:
        /*0018*/ 	.byte	0x04, 0x17
        /*001a*/ 	.short	(.L_15 - .L_14)
.L_14:
        /*001c*/ 	.word	0x00000000
        /*0020*/ 	.short	0x000a
        /*0022*/ 	.short	0x0050
        /*0024*/ 	.byte	0x00, 0xf4, 0x21, 0x00


	//----- nvinfo : EIATTR_KPARAM_INFO
	.align		4
.L_15:
        /*0028*/ 	.byte	0x04, 0x17
        /*002a*/ 	.short	(.L_17 - .L_16)
.L_16:
        /*002c*/ 	.word	0x00000000
        /*0030*/ 	.short	0x0009
        /*0032*/ 	.short	0x0048
        /*0034*/ 	.byte	0x00, 0xf4, 0x21, 0x00


	//----- nvinfo : EIATTR_KPARAM_INFO
	.align		4
.L_17:
        /*0038*/ 	.byte	0x04, 0x17
        /*003a*/ 	.short	(.L_19 - .L_18)
.L_18:
        /*003c*/ 	.word	0x00000000
        /*0040*/ 	.short	0x0008
        /*0042*/ 	.short	0x0040
        /*0044*/ 	.byte	0x00, 0xf4, 0x21, 0x00


	//----- nvinfo : EIATTR_KPARAM_INFO
	.align		4
.L_19:
        /*0048*/ 	.byte	0x04, 0x17
        /*004a*/ 	.short	(.L_21 - .L_20)
.L_20:
        /*004c*/ 	.word	0x00000000
        /*0050*/ 	.short	0x0007
        /*0052*/ 	.short	0x0038
        /*0054*/ 	.byte	0x00, 0xf4, 0x21, 0x00


	//----- nvinfo : EIATTR_KPARAM_INFO
	.align		4
.L_21:
        /*0058*/ 	.byte	0x04, 0x17
        /*005a*/ 	.short	(.L_23 - .L_22)
.L_22:
        /*005c*/ 	.word	0x00000000
        /*0060*/ 	.short	0x0006
        /*0062*/ 	.short	0x0030
        /*0064*/ 	.byte	0x00, 0xf4, 0x21, 0x00


	//----- nvinfo : EIATTR_KPARAM_INFO
	.align		4
.L_23:
        /*0068*/ 	.byte	0x04, 0x17
        /*006a*/ 	.short	(.L_25 - .L_24)
.L_24:
        /*006c*/ 	.word	0x00000000
        /*0070*/ 	.short	0x0005
        /*0072*/ 	.short	0x0028
        /*0074*/ 	.byte	0x00, 0xf4, 0x21, 0x00


	//----- nvinfo : EIATTR_KPARAM_INFO
	.align		4
.L_25:
        /*0078*/ 	.byte	0x04, 0x17
        /*007a*/ 	.short	(.L_27 - .L_26)
.L_26:
        /*007c*/ 	.word	0x00000000
        /*0080*/ 	.short	0x0004
        /*0082*/ 	.short	0x0020
        /*0084*/ 	.byte	0x00, 0xf4, 0x21, 0x00


	//----- nvinfo : EIATTR_KPARAM_INFO
	.align		4
.L_27:
        /*0088*/ 	.byte	0x04, 0x17
        /*008a*/ 	.short	(.L_29 - .L_28)
.L_28:
        /*008c*/ 	.word	0x00000000
        /*0090*/ 	.short	0x0003
        /*0092*/ 	.short	0x0018
        /*0094*/ 	.byte	0x00, 0xf4, 0x21, 0x00


	//----- nvinfo : EIATTR_KPARAM_INFO
	.align		4
.L_29:
        /*0098*/ 	.byte	0x04, 0x17
        /*009a*/ 	.short	(.L_31 - .L_30)
.L_30:
        /*009c*/ 	.word	0x00000000
        /*00a0*/ 	.short	0x0002
        /*00a2*/ 	.short	0x0010
        /*00a4*/ 	.byte	0x00, 0xf4, 0x21, 0x00


	//----- nvinfo : EIATTR_KPARAM_INFO
	.align		4
.L_31:
        /*00a8*/ 	.byte	0x04, 0x17
        /*00aa*/ 	.short	(.L_33 - .L_32)
.L_32:
        /*00ac*/ 	.word	0x00000000
        /*00b0*/ 	.short	0x0001
        /*00b2*/ 	.short	0x0008
        /*00b4*/ 	.byte	0x00, 0xf4, 0x21, 0x00


	//----- nvinfo : EIATTR_KPARAM_INFO
	.align		4
.L_33:
        /*00b8*/ 	.byte	0x04, 0x17
        /*00ba*/ 	.short	(.L_35 - .L_34)
.L_34:
        /*00bc*/ 	.word	0x00000000
        /*00c0*/ 	.short	0x0000
        /*00c2*/ 	.short	0x0000
        /*00c4*/ 	.byte	0x00, 0xf4, 0x21, 0x00


	//----- nvinfo : EIATTR_SPARSE_MMA_MASK
	.align		4
.L_35:
        /*00c8*/ 	.byte	0x03, 0x50
        /*00ca*/ 	.short	0x0000


	//----- nvinfo : EIATTR_MAXREG_COUNT
	.align		4
        /*00cc*/ 	.byte	0x03, 0x1b
        /*00ce*/ 	.short	0x00ff


	//----- nvinfo : EIATTR_EXIT_INSTR_OFFSETS
	.align		4
        /*00d0*/ 	.byte	0x04, 0x1c
        /*00d2*/ 	.short	(.L_37 - .L_36)


	//   ....[0]....
.L_36:
        /*00d4*/ 	.word	0x000028c0


	//   ....[1]....
        /*00d8*/ 	.word	0x000028e0


	//----- nvinfo : EIATTR_REQNTID
	.align		4
.L_37:
        /*00dc*/ 	.byte	0x04, 0x10
        /*00de*/ 	.short	(.L_39 - .L_38)
.L_38:
        /*00e0*/ 	.word	0x00000080
        /*00e4*/ 	.word	0x00000001
        /*00e8*/ 	.word	0x00000001


	//----- nvinfo : EIATTR_CBANK_PARAM_SIZE
	.align		4
.L_39:
        /*00ec*/ 	.byte	0x03, 0x19
        /*00ee*/ 	.short	0x005c


	//----- nvinfo : EIATTR_PARAM_CBANK
	.align		4
        /*00f0*/ 	.byte	0x04, 0x0a
        /*00f2*/ 	.short	(.L_41 - .L_40)
	.align		4
.L_40:
        /*00f4*/ 	.word	index@(.nv.constant0.triton_poi_fused_cat_4)
        /*00f8*/ 	.short	0x0210
        /*00fa*/ 	.short	0x005c


	//----- nvinfo : EIATTR_SW_WAR
	.align		4
.L_41:
        /*00fc*/ 	.byte	0x04, 0x36
        /*00fe*/ 	.short	(.L_43 - .L_42)
.L_42:
        /*0100*/ 	.word	0x00000008
.L_43:


//--------------------- .nv.callgraph             --------------------------
	.section	.nv.callgraph,"",@"SHT_CUDA_CALLGRAPH"
	.align	4
	.sectionentsize	8
	.align		4
        /*0000*/ 	.word	0x00000000
	.align		4
        /*0004*/ 	.word	0xffffffff
	.align		4
        /*0008*/ 	.word	0x00000000
	.align		4
        /*000c*/ 	.word	0xfffffffe
	.align		4
        /*0010*/ 	.word	0x00000000
	.align		4
        /*0014*/ 	.word	0xfffffffd
	.align		4
        /*0018*/ 	.word	0x00000000
	.align		4
        /*001c*/ 	.word	0xfffffffc


//--------------------- .nv.constant4             --------------------------
	.section	.nv.constant4,"a",@progbits
	.align	8
	.align		8
.nv.constant4:
        /*0000*/ 	.dword	_$_str
	.align		8
        /*0008*/ 	.dword	_$_str_$_2


//--------------------- .text.triton_poi_fused_cat_4 --------------------------
	.section	.text.triton_poi_fused_cat_4,"ax",@progbits
	.align	128
        .global         triton_poi_fused_cat_4
        .type           triton_poi_fused_cat_4,@function
        .size           triton_poi_fused_cat_4,(.L_x_1 - triton_poi_fused_cat_4)
        .other          triton_poi_fused_cat_4,@"STO_CUDA_ENTRY STV_DEFAULT"
triton_poi_fused_cat_4:
.text.triton_poi_fused_cat_4:
[----:B------:R-:W0:Y:S01]  /*0000*/  LDC R1, c[0x0][0x28] ;  /* 0x00000a00ff017b82 */ /* 0x000e220000000800 */
[----:B------:R-:W1:Y:S01]  /*0010*/  S2R R0, SR_TID.X ;  /* 0x0000000000007919 */ /* 0x000e620000002100 */
[----:B------:R-:W-:-:S06]  /*0020*/  IMAD.MOV.U32 R44, RZ, RZ, RZ ;  /* 0x000000ffff2c7224 */ /* 0x000fcc00078e00ff */
[----:B------:R-:W2:Y:S01]  /*0030*/  LDC.64 R40, c[0x0][0x248] ;  /* 0x00009200ff287b82 */ /* 0x000ea20000000a00 */
[----:B------:R-:W-:Y:S01]  /*0040*/  IMAD.MOV.U32 R4, RZ, RZ, RZ ;  /* 0x000000ffff047224 */ /* 0x000fe200078e00ff */
[----:B------:R-:W3:Y:S01]  /*0050*/  S2R R45, SR_CTAID.X ;  /* 0x00000000002d7919 */ /* 0x000ee20000002500 */
[----:B------:R-:W-:Y:S01]  /*0060*/  IMAD.MOV.U32 R12, RZ, RZ, RZ ;  /* 0x000000ffff0c7224 */ /* 0x000fe200078e00ff */
[----:B------:R-:W-:Y:S01]  /*0070*/  ULDC.64 UR4, c[0x0][0x208] ;  /* 0x0000820000047ab9 */ /* 0x000fe20000000a00 */
[----:B------:R-:W-:Y:S02]  /*0080*/  IMAD.MOV.U32 R8, RZ, RZ, RZ ;  /* 0x000000ffff087224 */ /* 0x000fe400078e00ff */
[----:B------:R-:W-:Y:S02]  /*0090*/  IMAD.MOV.U32 R6, RZ, RZ, RZ ;  /* 0x000000ffff067224 */ /* 0x000fe400078e00ff */
[----:B------:R-:W-:Y:S02]  /*00a0*/  IMAD.MOV.U32 R10, RZ, RZ, RZ ;  /* 0x000000ffff0a7224 */ /* 0x000fe400078e00ff */
[----:B------:R-:W-:-:S02]  /*00b0*/  IMAD.MOV.U32 R14, RZ, RZ, RZ ;  /* 0x000000ffff0e7224 */ /* 0x000fc400078e00ff */
[----:B------:R-:W-:Y:S02]  /*00c0*/  IMAD.MOV.U32 R79, RZ, RZ, RZ ;  /* 0x000000ffff4f7224 */ /* 0x000fe400078e00ff */
[----:B------:R-:W-:Y:S02]  /*00d0*/  IMAD.MOV.U32 R83, RZ, RZ, RZ ;  /* 0x000000ffff537224 */ /* 0x000fe400078e00ff */
[----:B------:R-:W-:Y:S02]  /*00e0*/  IMAD.MOV.U32 R77, RZ, RZ, RZ ;  /* 0x000000ffff4d7224 */ /* 0x000fe400078e00ff */
[----:B------:R-:W-:Y:S01]  /*00f0*/  IMAD.MOV.U32 R84, RZ, RZ, RZ ;  /* 0x000000ffff547224 */ /* 0x000fe200078e00ff */
[----:B------:R-:W-:Y:S02]  /*0100*/  CS2R R68, SRZ ;  /* 0x0000000000447805 */ /* 0x000fe4000001ff00 */
[----:B------:R-:W-:Y:S01]  /*0110*/  CS2R R66, SRZ ;  /* 0x0000000000427805 */ /* 0x000fe2000001ff00 */
[----:B------:R-:W-:Y:S01]  /*0120*/  IMAD.MOV.U32 R50, RZ, RZ, RZ ;  /* 0x000000ffff327224 */ /* 0x000fe200078e00ff */
[----:B------:R-:W-:-:S02]  /*0130*/  CS2R R64, SRZ ;  /* 0x0000000000407805 */ /* 0x000fc4000001ff00 */
[----:B------:R-:W-:Y:S01]  /*0140*/  CS2R R58, SRZ ;  /* 0x00000000003a7805 */ /* 0x000fe2000001ff00 */
[----:B------:R-:W-:Y:S01]  /*0150*/  IMAD.MOV.U32 R63, RZ, RZ, RZ ;  /* 0x000000ffff3f7224 */ /* 0x000fe200078e00ff */
[----:B------:R-:W-:Y:S01]  /*0160*/  ULDC.64 UR6, c[0x0][0x238] ;  /* 0x00008e0000067ab9 */ /* 0x000fe20000000a00 */
[----:B------:R-:W-:Y:S01]  /*0170*/  IMAD.MOV.U32 R61, RZ, RZ, RZ ;  /* 0x000000ffff3d7224 */ /* 0x000fe200078e00ff */
[----:B------:R-:W-:Y:S01]  /*0180*/  CS2R R54, SRZ ;  /* 0x0000000000367805 */ /* 0x000fe2000001ff00 */
[----:B------:R-:W-:Y:S01]  /*0190*/  IMAD.MOV.U32 R80, RZ, RZ, RZ ;  /* 0x000000ffff507224 */ /* 0x000fe200078e00ff */
[----:B------:R-:W-:Y:S01]  /*01a0*/  CS2R R70, SRZ ;  /* 0x0000000000467805 */ /* 0x000fe2000001ff00 */
[----:B-1----:R-:W-:Y:S01]  /*01b0*/  IMAD.SHL.U32 R0, R0, 0x4, RZ ;  /* 0x0000000400007824 */ /* 0x002fe200078e00ff */
[----:B------:R-:W1:Y:S04]  /*01c0*/  LDC.64 R88, c[0x0][0x240] ;  /* 0x00009000ff587b82 */ /* 0x000e680000000a00 */
[----:B------:R-:W-:-:S05]  /*01d0*/  LOP3.LUT R0, R0, 0x1fc, RZ, 0xc0, !PT ;  /* 0x000001fc00007812 */ /* 0x000fca00078ec0ff */
[----:B---3--:R-:W-:-:S04]  /*01e0*/  IMAD R45, R45, 0x400, R0 ;  /* 0x000004002d2d7824 */ /* 0x008fc800078e0200 */
[C---:B------:R-:W-:Y:S02]  /*01f0*/  VIADD R5, R45.reuse, 0x1 ;  /* 0x000000012d057836 */ /* 0x040fe40000000000 */
[----:B------:R-:W-:-:S04]  /*0200*/  IMAD.HI R0, R45, -0x779bd671, R44 ;  /* 0x8864298f2d007827 */ /* 0x000fc800078e022c */
[----:B------:R-:W-:Y:S01]  /*0210*/  IMAD.HI R2, R45, 0x2d76b885, RZ ;  /* 0x2d76b8852d027827 */ /* 0x000fe200078e02ff */
[----:B------:R-:W-:-:S03]  /*0220*/  SHF.R.U32.HI R17, RZ, 0x1f, R0 ;  /* 0x0000001fff117819 */ /* 0x000fc60000011600 */
[----:B------:R-:W-:Y:S01]  /*0230*/  IMAD.HI R4, R5, -0x779bd671, R4 ;  /* 0x8864298f05047827 */ /* 0x000fe200078e0204 */
[----:B------:R-:W-:Y:S02]  /*0240*/  SHF.R.U32.HI R3, RZ, 0x1f, R2 ;  /* 0x0000001fff037819 */ /* 0x000fe40000011602 */
[----:B------:R-:W-:Y:S01]  /*0250*/  LEA.HI.SX32 R17, R0, R17, 0x15 ;  /* 0x0000001100117211 */ /* 0x000fe200078faaff */
[C---:B------:R-:W-:Y:S01]  /*0260*/  VIADD R13, R45.reuse, 0x201 ;  /* 0x000002012d0d7836 */ /* 0x040fe20000000000 */
[----:B------:R-:W-:Y:S01]  /*0270*/  SHF.R.U32.HI R19, RZ, 0x1f, R4 ;  /* 0x0000001fff137819 */ /* 0x000fe20000011604 */
[C---:B------:R-:W-:Y:S01]  /*0280*/  VIADD R9, R45.reuse, 0x200 ;  /* 0x000002002d097836 */ /* 0x040fe20000000000 */
[----:B------:R-:W-:Y:S01]  /*0290*/  LEA.HI.SX32 R18, R2, R3, 0xf ;  /* 0x0000000302127211 */ /* 0x000fe200078f7aff */
[----:B------:R-:W-:Y:S01]  /*02a0*/  VIADD R3, R45, 0x203 ;  /* 0x000002032d037836 */ /* 0x000fe20000000000 */
[----:B------:R-:W-:Y:S01]  /*02b0*/  LEA.HI.SX32 R4, R4, R19, 0x15 ;  /* 0x0000001304047211 */ /* 0x000fe200078faaff */
[----:B------:R-:W-:-:S04]  /*02c0*/  IMAD.HI R12, R13, -0x779bd671, R12 ;  /* 0x8864298f0d0c7827 */ /* 0x000fc800078e020c */
[----:B------:R-:W-:Y:S01]  /*02d0*/  IMAD.MOV.U32 R2, RZ, RZ, RZ ;  /* 0x000000ffff027224 */ /* 0x000fe200078e00ff */
[----:B------:R-:W-:Y:S01]  /*02e0*/  SHF.R.U32.HI R19, RZ, 0x1f, R12 ;  /* 0x0000001fff137819 */ /* 0x000fe2000001160c */
[----:B------:R-:W-:-:S03]  /*02f0*/  IMAD.HI R0, R17, 0x2aaaaaab, RZ ;  /* 0x2aaaaaab11007827 */ /* 0x000fc600078e02ff */
[----:B------:R-:W-:Y:S01]  /*0300*/  LEA.HI.SX32 R12, R12, R19, 0x15 ;  /* 0x000000130c0c7211 */ /* 0x000fe200078faaff */
[----:B------:R-:W-:-:S04]  /*0310*/  IMAD.HI R16, R3, -0x779bd671, R2 ;  /* 0x8864298f03107827 */ /* 0x000fc800078e0202 */
[----:B------:R-:W-:Y:S01]  /*0320*/  IMAD.HI R2, R9, -0x779bd671, R8 ;  /* 0x8864298f09027827 */ /* 0x000fe200078e0208 */
[----:B------:R-:W-:-:S03]  /*0330*/  SHF.R.U32.HI R27, RZ, 0x1f, R16 ;  /* 0x0000001fff1b7819 */ /* 0x000fc60000011610 */
[----:B------:R-:W-:Y:S01]  /*0340*/  IMAD.HI R20, R9, 0x2d76b885, RZ ;  /* 0x2d76b88509147827 */ /* 0x000fe200078e02ff */
[----:B------:R-:W-:Y:S02]  /*0350*/  SHF.R.U32.HI R19, RZ, 0x1f, R2 ;  /* 0x0000001fff137819 */ /* 0x000fe40000011602 */
[----:B------:R-:W-:Y:S01]  /*0360*/  LEA.HI.SX32 R27, R16, R27, 0x15 ;  /* 0x0000001b101b7211 */ /* 0x000fe200078faaff */
[----:B------:R-:W-:Y:S01]  /*0370*/  IMAD R62, R4, -0xf04, R5 ;  /* 0xfffff0fc043e7824 */ /* 0x000fe200078e0205 */
[----:B------:R-:W-:Y:S01]  /*0380*/  SHF.R.U32.HI R5, RZ, 0x1f, R0 ;  /* 0x0000001fff057819 */ /* 0x000fe20000011600 */
[C---:B------:R-:W-:Y:S01]  /*0390*/  VIADD R7, R45.reuse, 0x2 ;  /* 0x000000022d077836 */ /* 0x040fe20000000000 */
[----:B------:R-:W-:Y:S01]  /*03a0*/  SHF.R.U32.HI R21, RZ, 0x1f, R20 ;  /* 0x0000001fff157819 */ /* 0x000fe20000011614 */
[----:B------:R-:W-:Y:S01]  /*03b0*/  VIADD R11, R45, 0x3 ;  /* 0x000000032d0b7836 */ /* 0x000fe20000000000 */
[----:B------:R-:W-:Y:S01]  /*03c0*/  LEA.HI R0, R0, R5, RZ, 0x1b ;  /* 0x0000000500007211 */ /* 0x000fe200078fd8ff */
[----:B------:R-:W-:Y:S01]  /*03d0*/  IMAD.HI R6, R7, -0x779bd671, R6 ;  /* 0x8864298f07067827 */ /* 0x000fe200078e0206 */
[----:B------:R-:W-:Y:S01]  /*03e0*/  LEA.HI.SX32 R19, R2, R19, 0x15 ;  /* 0x0000001302137211 */ /* 0x000fe200078faaff */
[----:B------:R-:W3:Y:S01]  /*03f0*/  LDC.64 R4, c[0x0][0x210] ;  /* 0x00008400ff047b82 */ /* 0x000ee20000000a00 */
[----:B------:R-:W-:Y:S01]  /*0400*/  LEA.HI.SX32 R20, R20, R21, 0xf ;  /* 0x0000001514147211 */ /* 0x000fe200078f7aff */
[----:B------:R-:W-:Y:S01]  /*0410*/  IMAD.HI R10, R11, -0x779bd671, R10 ;  /* 0x8864298f0b0a7827 */ /* 0x000fe200078e020a */
[----:B------:R-:W-:-:S03]  /*0420*/  SHF.R.U32.HI R21, RZ, 0x1f, R6 ;  /* 0x0000001fff157819 */ /* 0x000fc60000011606 */
[----:B------:R-:W-:Y:S01]  /*0430*/  IMAD.HI R2, R19, 0x2aaaaaab, RZ ;  /* 0x2aaaaaab13027827 */ /* 0x000fe200078e02ff */
[----:B------:R-:W-:Y:S02]  /*0440*/  LEA.HI.SX32 R21, R6, R21, 0x15 ;  /* 0x0000001506157211 */ /* 0x000fe400078faaff */
[----:B------:R-:W-:Y:S01]  /*0450*/  SHF.R.U32.HI R23, RZ, 0x1f, R10 ;  /* 0x0000001fff177819 */ /* 0x000fe2000001160a */
[----:B------:R-:W-:Y:S02]  /*0460*/  VIADD R15, R45, 0x202 ;  /* 0x000002022d0f7836 */ /* 0x000fe40000000000 */
[----:B------:R-:W-:Y:S01]  /*0470*/  IMAD R33, R0, -0xc0, R17 ;  /* 0xffffff4000217824 */ /* 0x000fe200078e0211 */
[----:B------:R-:W-:Y:S01]  /*0480*/  LEA.HI.SX32 R23, R10, R23, 0x15 ;  /* 0x000000170a177211 */ /* 0x000fe200078faaff */
[----:B------:R-:W-:Y:S02]  /*0490*/  IMAD R12, R12, -0xf04, R13 ;  /* 0xfffff0fc0c0c7824 */ /* 0x000fe400078e020d */
[----:B------:R-:W-:Y:S01]  /*04a0*/  IMAD R27, R27, -0xf04, R3 ;  /* 0xfffff0fc1b1b7824 */ /* 0x000fe200078e0203 */
[----:B------:R-:W-:Y:S01]  /*04b0*/  SHF.R.U32.HI R3, RZ, 0x1f, R2 ;  /* 0x0000001fff037819 */ /* 0x000fe20000011602 */
[----:B------:R-:W-:Y:S01]  /*04c0*/  IMAD R20, R20, 0x5a180, RZ ;  /* 0x0005a18014147824 */ /* 0x000fe200078e02ff */
[----:B------:R-:W-:Y:S01]  /*04d0*/  ISETP.GE.AND P2, PT, R33, 0x60, PT ;  /* 0x000000602100780c */ /* 0x000fe20003f46270 */
[----:B------:R-:W-:-:S03]  /*04e0*/  IMAD.HI R14, R15, -0x779bd671, R14 ;  /* 0x8864298f0f0e7827 */ /* 0x000fc600078e020e */
[----:B------:R-:W-:Y:S01]  /*04f0*/  ISETP.LT.AND P4, PT, R45, 0x2d0c00, !P2 ;  /* 0x002d0c002d00780c */ /* 0x000fe20005781270 */
[----:B------:R-:W-:Y:S01]  /*0500*/  IMAD R21, R21, -0xf04, R7 ;  /* 0xfffff0fc15157824 */ /* 0x000fe200078e0207 */
[----:B------:R-:W-:Y:S01]  /*0510*/  SHF.R.U32.HI R25, RZ, 0x1f, R14 ;  /* 0x0000001fff197819 */ /* 0x000fe2000001160e */
[----:B------:R-:W-:Y:S01]  /*0520*/  IMAD R18, R18, 0x5a180, RZ ;  /* 0x0005a18012127824 */ /* 0x000fe200078e02ff */
[----:B------:R-:W-:Y:S01]  /*0530*/  P2R R34, PR, RZ, 0x4 ;  /* 0x00000004ff227803 */ /* 0x000fe20000000000 */
[----:B------:R-:W-:Y:S01]  /*0540*/  IMAD R44, R12, 0x60, R20 ;  /* 0x000000600c2c7824 */ /* 0x000fe200078e0214 */
[----:B------:R-:W-:Y:S01]  /*0550*/  LEA.HI R12, R2, R3, RZ, 0x1b ;  /* 0x00000003020c7211 */ /* 0x000fe200078fd8ff */
[----:B------:R-:W-:Y:S01]  /*0560*/  IMAD R60, R21, 0x60, R18 ;  /* 0x00000060153c7824 */ /* 0x000fe200078e0212 */
[----:B------:R-:W-:Y:S01]  /*0570*/  LEA.HI.SX32 R25, R14, R25, 0x15 ;  /* 0x000000190e197211 */ /* 0x000fe200078faaff */
[----:B------:R-:W-:Y:S02]  /*0580*/  IMAD R23, R23, -0xf04, R11 ;  /* 0xfffff0fc17177824 */ /* 0x000fe400078e020b */
[----:B------:R-:W-:-:S02]  /*0590*/  IMAD R49, R12, -0xc0, R19 ;  /* 0xffffff400c317824 */ /* 0x000fc400078e0213 */
[----:B------:R-:W-:Y:S02]  /*05a0*/  IMAD.IADD R11, R33, 0x1, R60 ;  /* 0x00000001210b7824 */ /* 0x000fe400078e023c */
[----:B------:R-:W-:Y:S01]  /*05b0*/  IMAD R56, R23, 0x60, R18 ;  /* 0x0000006017387824 */ /* 0x000fe200078e0212 */
[----:B------:R-:W-:Y:S01]  /*05c0*/  CS2R R22, SRZ ;  /* 0x0000000000167805 */ /* 0x000fe2000001ff00 */
[----:B------:R-:W-:Y:S01]  /*05d0*/  IMAD R25, R25, -0xf04, R15 ;  /* 0xfffff0fc19197824 */ /* 0x000fe200078e020f */
[----:B------:R-:W-:Y:S01]  /*05e0*/  ISETP.GE.AND P0, PT, R49, 0x60, PT ;  /* 0x000000603100780c */ /* 0x000fe20003f06270 */
[----:B---3--:R-:W-:-:S03]  /*05f0*/  IMAD.WIDE R10, R11, 0x4, R4 ;  /* 0x000000040b0a7825 */ /* 0x008fc600078e0204 */
[----:B------:R-:W-:Y:S01]  /*0600*/  ISETP.LT.AND P1, PT, R9, 0x2d0c00, !P0 ;  /* 0x002d0c000900780c */ /* 0x000fe20004721270 */
[----:B------:R-:W-:Y:S01]  /*0610*/  IMAD R30, R25, 0x60, R20 ;  /* 0x00000060191e7824 */ /* 0x000fe200078e0214 */
[----:B------:R3:W4:Y:S01]  /*0620*/  @P4 LDG.E.EL R23, desc[UR4][R10.64] ;  /* 0x000000040a174981 */ /* 0x000722000c2e1900 */
[----:B------:R-:W-:Y:S02]  /*0630*/  IMAD R72, R17, -0xf04, R45 ;  /* 0xfffff0fc11487824 */ /* 0x000fe400078e022d */
[----:B------:R-:W5:Y:S01]  /*0640*/  LDC.64 R16, c[0x0][0x220] ;  /* 0x00008800ff107b82 */ /* 0x000f620000000a00 */
[----:B------:R-:W-:Y:S02]  /*0650*/  IMAD.IADD R29, R49, 0x1, R30 ;  /* 0x00000001311d7824 */ /* 0x000fe400078e021e */
[----:B------:R-:W-:Y:S02]  /*0660*/  IMAD R72, R72, 0x60, R18 ;  /* 0x0000006048487824 */ /* 0x000fe400078e0212 */
[----:B--2---:R-:W-:Y:S01]  /*0670*/  IMAD.WIDE R42, R33, 0x4, R40 ;  /* 0x00000004212a7825 */ /* 0x004fe200078e0228 */
[----:B---3--:R-:W-:-:S02]  /*0680*/  P2R R10, PR, RZ, 0x1 ;  /* 0x00000001ff0a7803 */ /* 0x008fc40000000000 */
[----:B------:R-:W-:Y:S01]  /*0690*/  ISETP.GE.AND P0, PT, R45, 0x2d0c00, PT ;  /* 0x002d0c002d00780c */ /* 0x000fe20003f06270 */
[----:B------:R-:W-:-:S03]  /*06a0*/  IMAD.WIDE R28, R29, 0x4, R4 ;  /* 0x000000041d1c7825 */ /* 0x000fc600078e0204 */
[C---:B------:R-:W-:Y:S01]  /*06b0*/  ISETP.GT.AND P3, PT, R33.reuse, 0x5f, !P0 ;  /* 0x0000005f2100780c */ /* 0x040fe20004764270 */
[----:B------:R-:W-:Y:S01]  /*06c0*/  IMAD.IADD R3, R33, 0x1, R72 ;  /* 0x0000000121037824 */ /* 0x000fe200078e0248 */
[----:B------:R2:W3:Y:S01]  /*06d0*/  @P1 LDG.E.EL R79, desc[UR4][R28.64] ;  /* 0x000000041c4f1981 */ /* 0x0004e2000c2e1900 */
[----:B------:R-:W-:Y:S01]  /*06e0*/  IMAD R0, R27, 0x60, R20 ;  /* 0x000000601b007824 */ /* 0x000fe200078e0214 */
[----:B------:R-:W-:Y:S01]  /*06f0*/  CS2R R26, SRZ ;  /* 0x00000000001a7805 */ /* 0x000fe2000001ff00 */
[----:B------:R-:W-:-:S04]  /*0700*/  IMAD.WIDE R2, R3, 0x4, R4 ;  /* 0x0000000403027825 */ /* 0x000fc800078e0204 */
[C---:B------:R-:W-:Y:S01]  /*0710*/  IMAD.IADD R13, R33.reuse, 0x1, R56 ;  /* 0x00000001210d7824 */ /* 0x040fe200078e0238 */
[----:B------:R1:W3:Y:S01]  /*0720*/  @P4 LDG.E.EL R27, desc[UR4][R2.64] ;  /* 0x00000004021b4981 */ /* 0x0002e2000c2e1900 */
[----:B------:R-:W-:Y:S01]  /*0730*/  IMAD R62, R62, 0x60, R18 ;  /* 0x000000603e3e7824 */ /* 0x000fe200078e0212 */
[----:B--2---:R-:W-:Y:S01]  /*0740*/  CS2R R28, SRZ ;  /* 0x00000000001c7805 */ /* 0x004fe2000001ff00 */
[----:B-----5:R-:W-:-:S04]  /*0750*/  IMAD.WIDE R36, R33, 0x4, R16 ;  /* 0x0000000421247825 */ /* 0x020fc800078e0210 */
[----:B------:R-:W-:Y:S01]  /*0760*/  IMAD R52, R19, -0xf04, R9 ;  /* 0xfffff0fc13347824 */ /* 0x000fe200078e0209 */
[----:B------:R-:W2:Y:S01]  /*0770*/  @P3 LDG.E.EL R28, desc[UR4][R42.64+-0x180] ;  /* 0xfffe80042a1c3981 */ /* 0x000ea2000c2e1900 */
[----:B------:R-:W-:Y:S02]  /*0780*/  IMAD.IADD R7, R33, 0x1, R62 ;  /* 0x0000000121077824 */ /* 0x000fe400078e023e */
[----:B01----:R-:W-:Y:S01]  /*0790*/  IMAD.WIDE R2, R13, 0x4, R4 ;  /* 0x000000040d027825 */ /* 0x003fe200078e0204 */
[----:B------:R-:W5:Y:S01]  /*07a0*/  @P3 LDG.E.EL R29, desc[UR4][R42.64+-0x180] ;  /* 0xfffe80042a1d3981 */ /* 0x000f62000c2e1900 */
[----:B------:R-:W-:Y:S02]  /*07b0*/  CS2R R12, SRZ ;  /* 0x00000000000c7805 */ /* 0x000fe4000001ff00 */
[----:B------:R-:W-:Y:S01]  /*07c0*/  IMAD R52, R52, 0x60, R20 ;  /* 0x0000006034347824 */ /* 0x000fe200078e0214 */
[----:B------:R-:W3:Y:S01]  /*07d0*/  @P4 LDG.E.EL R84, desc[UR4][R2.64] ;  /* 0x0000000402544981 */ /* 0x000ee2000c2e1900 */
[----:B------:R-:W-:-:S03]  /*07e0*/  IMAD.WIDE R6, R7, 0x4, R4 ;  /* 0x0000000407067825 */ /* 0x000fc600078e0204 */
[----:B------:R-:W3:Y:S01]  /*07f0*/  @P4 LDG.E.EL R12, desc[UR4][R36.64] ;  /* 0x00000004240c4981 */ /* 0x000ee2000c2e1900 */
[----:B------:R-:W-:-:S03]  /*0800*/  IMAD.IADD R15, R49, 0x1, R52 ;  /* 0x00000001310f7824 */ /* 0x000fc600078e0234 */
[----:B------:R0:W4:Y:S01]  /*0810*/  @P4 LDG.E.EL R8, desc[UR4][R6.64] ;  /* 0x0000000406084981 */ /* 0x000122000c2e1900 */
[----:B------:R-:W-:Y:S01]  /*0820*/  IMAD.IADD R21, R49, 0x1, R44 ;  /* 0x0000000131157824 */ /* 0x000fe200078e022c */
[----:B------:R-:W-:Y:S01]  /*0830*/  SHF.R.S32.HI R11, RZ, 0x1f, R33 ;  /* 0x0000001fff0b7819 */ /* 0x000fe20000011421 */
[----:B------:R-:W-:Y:S02]  /*0840*/  IMAD.MOV.U32 R57, RZ, RZ, RZ ;  /* 0x000000ffff397224 */ /* 0x000fe400078e00ff */
[----:B------:R-:W-:Y:S02]  /*0850*/  IMAD.MOV.U32 R75, RZ, RZ, RZ ;  /* 0x000000ffff4b7224 */ /* 0x000fe400078e00ff */
[----:B------:R-:W-:Y:S01]  /*0860*/  IMAD.MOV.U32 R48, RZ, RZ, RZ ;  /* 0x000000ffff307224 */ /* 0x000fe200078e00ff */
[----:B------:R-:W-:Y:S01]  /*0870*/  CS2R R24, SRZ ;  /* 0x0000000000187805 */ /* 0x000fe2000001ff00 */
[----:B------:R-:W4:Y:S01]  /*0880*/  @P4 LDG.E.EL R22, desc[UR4][R36.64] ;  /* 0x0000000424164981 */ /* 0x000f22000c2e1900 */
[----:B0-----:R-:W-:-:S02]  /*0890*/  IMAD.WIDE R6, R15, 0x4, R4 ;  /* 0x000000040f067825 */ /* 0x001fc400078e0204 */
[----:B------:R-:W0:Y:S02]  /*08a0*/  LDC.64 R14, c[0x0][0x218] ;  /* 0x00008600ff0e7b82 */ /* 0x000e240000000a00 */
[----:B------:R-:W-:Y:S01]  /*08b0*/  IMAD.IADD R19, R49, 0x1, R0 ;  /* 0x0000000131137824 */ /* 0x000fe200078e0200 */
[----:B------:R1:W4:Y:S01]  /*08c0*/  @P1 LDG.E.EL R83, desc[UR4][R6.64] ;  /* 0x0000000406531981 */ /* 0x000322000c2e1900 */
[----:B------:R-:W-:-:S03]  /*08d0*/  IMAD.WIDE R20, R21, 0x4, R4 ;  /* 0x0000000415147825 */ /* 0x000fc600078e0204 */
[----:B------:R-:W4:Y:S01]  /*08e0*/  @P4 LDG.E.EL R24, desc[UR4][R36.64] ;  /* 0x0000000424184981 */ /* 0x000f22000c2e1900 */
[----:B------:R-:W-:-:S03]  /*08f0*/  IMAD.WIDE R4, R19, 0x4, R4 ;  /* 0x0000000413047825 */ /* 0x000fc600078e0204 */
[----:B------:R-:W4:Y:S01]  /*0900*/  @P1 LDG.E.EL R80, desc[UR4][R20.64] ;  /* 0x0000000414501981 */ /* 0x000f22000c2e1900 */
[----:B-1----:R-:W1:Y:S03]  /*0910*/  LDC.64 R6, c[0x0][0x228] ;  /* 0x00008a00ff067b82 */ /* 0x002e660000000a00 */
[----:B------:R0:W4:Y:S05]  /*0920*/  @P1 LDG.E.EL R77, desc[UR4][R4.64] ;  /* 0x00000004044d1981 */ /* 0x00012a000c2e1900 */
[----:B0-----:R-:W0:Y:S01]  /*0930*/  LDC.64 R4, c[0x0][0x230] ;  /* 0x00008c00ff047b82 */ /* 0x001e220000000a00 */
[----:B------:R-:W-:-:S04]  /*0940*/  IMAD.WIDE R2, R33, 0x4, R14 ;  /* 0x0000000421027825 */ /* 0x000fc800078e020e */
[----:B------:R-:W-:Y:S01]  /*0950*/  IMAD.WIDE R14, R49, 0x4, R14 ;  /* 0x00000004310e7825 */ /* 0x000fe200078e020e */
[----:B------:R-:W4:Y:S04]  /*0960*/  @P4 LDG.E.EL R57, desc[UR4][R2.64] ;  /* 0x0000000402394981 */ /* 0x000f28000c2e1900 */
[----:B------:R-:W4:Y:S04]  /*0970*/  @P1 LDG.E.EL R68, desc[UR4][R14.64] ;  /* 0x000000040e441981 */ /* 0x000f28000c2e1900 */
[----:B------:R-:W4:Y:S04]  /*0980*/  @P1 LDG.E.EL R67, desc[UR4][R14.64] ;  /* 0x000000040e431981 */ /* 0x000f28000c2e1900 */
[----:B------:R-:W4:Y:S04]  /*0990*/  @P1 LDG.E.EL R50, desc[UR4][R14.64] ;  /* 0x000000040e321981 */ /* 0x000f28000c2e1900 */
[----:B------:R0:W4:Y:S01]  /*09a0*/  @P1 LDG.E.EL R64, desc[UR4][R14.64] ;  /* 0x000000040e401981 */ /* 0x000122000c2e1900 */
[----:B-1----:R-:W-:Y:S01]  /*09b0*/  IMAD.WIDE R38, R33, 0x4, R6 ;  /* 0x0000000421267825 */ /* 0x002fe200078e0206 */
[----:B------:R-:W-:-:S02]  /*09c0*/  CS2R R20, SRZ ;  /* 0x0000000000147805 */ /* 0x000fc4000001ff00 */
[----:B------:R-:W4:Y:S01]  /*09d0*/  @P4 LDG.E.EL R55, desc[UR4][R2.64] ;  /* 0x0000000402374981 */ /* 0x000f22000c2e1900 */
[----:B------:R-:W-:-:S03]  /*09e0*/  IMAD.WIDE R6, R49, 0x4, R6 ;  /* 0x0000000431067825 */ /* 0x000fc600078e0206 */
[----:B------:R-:W4:Y:S01]  /*09f0*/  @P4 LDG.E.EL R75, desc[UR4][R2.64] ;  /* 0x00000004024b4981 */ /* 0x000f22000c2e1900 */
[----:B0-----:R-:W-:-:S03]  /*0a00*/  IADD3 R14, P5, R33, R72, RZ ;  /* 0x00000048210e7210 */ /* 0x001fc60007fbe0ff */
[----:B------:R-:W4:Y:S01]  /*0a10*/  @P1 LDG.E.EL R65, desc[UR4][R6.64] ;  /* 0x0000000406411981 */ /* 0x000f22000c2e1900 */
[----:B------:R-:W-:Y:S02]  /*0a20*/  LEA.HI.X.SX32 R15, R72, R11, 0x1, P5 ;  /* 0x0000000b480f7211 */ /* 0x000fe400028f0eff */
[C---:B------:R-:W-:Y:S01]  /*0a30*/  LEA R100, P5, R14.reuse, UR6, 0x2 ;  /* 0x000000060e647c11 */ /* 0x040fe2000f8a10ff */
[----:B------:R-:W4:Y:S03]  /*0a40*/  @P1 LDG.E.EL R63, desc[UR4][R6.64] ;  /* 0x00000004063f1981 */ /* 0x000f26000c2e1900 */
[----:B------:R-:W-:Y:S01]  /*0a50*/  LEA.HI.X R101, R14, UR7, R15, 0x2, P5 ;  /* 0x000000070e657c11 */ /* 0x000fe2000a8f140f */
[----:B------:R-:W4:Y:S04]  /*0a60*/  @P1 LDG.E.EL R61, desc[UR4][R6.64] ;  /* 0x00000004063d1981 */ /* 0x000f28000c2e1900 */
[----:B------:R0:W4:Y:S01]  /*0a70*/  @P1 LDG.E.EL R59, desc[UR4][R6.64] ;  /* 0x00000004063b1981 */ /* 0x000122000c2e1900 */
[----:B------:R-:W-:-:S03]  /*0a80*/  IMAD.WIDE R46, R33, 0x4, R4 ;  /* 0x00000004212e7825 */ /* 0x000fc600078e0204 */
[----:B------:R1:W4:Y:S01]  /*0a90*/  @P4 LDG.E.EL R71, desc[UR4][R2.64] ;  /* 0x0000000402474981 */ /* 0x000322000c2e1900 */
[----:B------:R-:W-:Y:S01]  /*0aa0*/  IMAD.WIDE R4, R49, 0x4, R4 ;  /* 0x0000000431047825 */ /* 0x000fe200078e0204 */
[----:B------:R-:W-:Y:S02]  /*0ab0*/  CS2R R18, SRZ ;  /* 0x0000000000127805 */ /* 0x000fe4000001ff00 */
[----:B------:R-:W4:Y:S01]  /*0ac0*/  @P4 LDG.E.EL R70, desc[UR4][R38.64] ;  /* 0x0000000426464981 */ /* 0x000f22000c2e1900 */
[----:B0-----:R-:W-:-:S03]  /*0ad0*/  IADD3 R6, P5, R33, R62, RZ ;  /* 0x0000003e21067210 */ /* 0x001fc60007fbe0ff */
[----:B------:R-:W4:Y:S01]  /*0ae0*/  @P1 LDG.E.EL R20, desc[UR4][R4.64] ;  /* 0x0000000404141981 */ /* 0x000f22000c2e1900 */
[----:B-1----:R-:W-:Y:S01]  /*0af0*/  IMAD.MOV.U32 R2, RZ, RZ, RZ ;  /* 0x000000ffff027224 */ /* 0x002fe200078e00ff */
[----:B------:R-:W-:Y:S02]  /*0b00*/  LEA.HI.X.SX32 R7, R62, R11, 0x1, P5 ;  /* 0x0000000b3e077211 */ /* 0x000fe400028f0eff */
[----:B------:R-:W4:Y:S01]  /*0b10*/  @P1 LDG.E.EL R48, desc[UR4][R4.64] ;  /* 0x0000000404301981 */ /* 0x000f22000c2e1900 */
[----:B------:R-:W-:-:S03]  /*0b20*/  LEA R98, P5, R6, UR6, 0x2 ;  /* 0x0000000606627c11 */ /* 0x000fc6000f8a10ff */
[----:B------:R-:W4:Y:S01]  /*0b30*/  @P1 LDG.E.EL R2, desc[UR4][R4.64] ;  /* 0x0000000404021981 */ /* 0x000f22000c2e1900 */
[----:B------:R-:W-:-:S03]  /*0b40*/  LEA.HI.X R99, R6, UR7, R7, 0x2, P5 ;  /* 0x0000000706637c11 */ /* 0x000fc6000a8f1407 */
[----:B------:R0:W4:Y:S01]  /*0b50*/  @P1 LDG.E.EL R54, desc[UR4][R4.64] ;  /* 0x0000000404361981 */ /* 0x000122000c2e1900 */
[----:B------:R-:W-:-:S03]  /*0b60*/  IMAD.MOV.U32 R32, RZ, RZ, RZ ;  /* 0x000000ffff207224 */ /* 0x000fc600078e00ff */
[----:B------:R1:W4:Y:S01]  /*0b70*/  @P4 LDG.E.EL R19, desc[UR4][R36.64] ;  /* 0x0000000424134981 */ /* 0x000322000c2e1900 */
[----:B------:R-:W-:-:S03]  /*0b80*/  IMAD.WIDE R16, R49, 0x4, R16 ;  /* 0x0000000431107825 */ /* 0x000fc600078e0210 */
[----:B------:R-:W4:Y:S01]  /*0b90*/  @P4 LDG.E.EL R69, desc[UR4][R38.64] ;  /* 0x0000000426454981 */ /* 0x000f22000c2e1900 */
[----:B0-----:R-:W-:-:S03]  /*0ba0*/  IADD3 R4, P5, R33, R60, RZ ;  /* 0x0000003c21047210 */ /* 0x001fc60007fbe0ff */
[----:B------:R-:W4:Y:S01]  /*0bb0*/  @P1 LDG.E.EL R18, desc[UR4][R16.64] ;  /* 0x0000000410121981 */ /* 0x000f22000c2e1900 */
[-C--:B------:R-:W-:Y:S02]  /*0bc0*/  LEA.HI.X.SX32 R5, R60, R11.reuse, 0x1, P5 ;  /* 0x0000000b3c057211 */ /* 0x080fe400028f0eff */
[C---:B------:R-:W-:Y:S01]  /*0bd0*/  LEA R96, P5, R4.reuse, UR6, 0x2 ;  /* 0x0000000604607c11 */ /* 0x040fe2000f8a10ff */
[----:B-1----:R-:W-:Y:S01]  /*0be0*/  IMAD.MOV.U32 R36, RZ, RZ, RZ ;  /* 0x000000ffff247224 */ /* 0x002fe200078e00ff */
[----:B------:R-:W4:Y:S02]  /*0bf0*/  @P1 LDG.E.EL R32, desc[UR4][R16.64] ;  /* 0x0000000410201981 */ /* 0x000f24000c2e1900 */
[----:B------:R-:W-:Y:S02]  /*0c00*/  LEA.HI.X R97, R4, UR7, R5, 0x2, P5 ;  /* 0x0000000704617c11 */ /* 0x000fe4000a8f1405 */
[----:B------:R-:W-:Y:S01]  /*0c10*/  IADD3 R4, P5, R33, R56, RZ ;  /* 0x0000003821047210 */ /* 0x000fe20007fbe0ff */
[----:B------:R-:W4:Y:S03]  /*0c20*/  @P1 LDG.E.EL R36, desc[UR4][R16.64] ;  /* 0x0000000410241981 */ /* 0x000f26000c2e1900 */
[----:B------:R-:W-:Y:S01]  /*0c30*/  LEA.HI.X.SX32 R11, R56, R11, 0x1, P5 ;  /* 0x0000000b380b7211 */ /* 0x000fe200028f0eff */
[----:B------:R0:W4:Y:S01]  /*0c40*/  @P1 LDG.E.EL R21, desc[UR4][R16.64] ;  /* 0x0000000410151981 */ /* 0x000122000c2e1900 */
[----:B------:R-:W-:Y:S01]  /*0c50*/  LEA R94, P5, R4, UR6, 0x2 ;  /* 0x00000006045e7c11 */ /* 0x000fe2000f8a10ff */
[----:B------:R-:W-:-:S02]  /*0c60*/  IMAD.MOV.U32 R35, RZ, RZ, RZ ;  /* 0x000000ffff237224 */ /* 0x000fc400078e00ff */
[----:B------:R-:W-:Y:S01]  /*0c70*/  IMAD.MOV.U32 R73, RZ, RZ, RZ ;  /* 0x000000ffff497224 */ /* 0x000fe200078e00ff */
[----:B------:R-:W-:Y:S01]  /*0c80*/  LEA.HI.X R95, R4, UR7, R11, 0x2, P5 ;  /* 0x00000007045f7c11 */ /* 0x000fe2000a8f140b */
[----:B------:R-:W4:Y:S01]  /*0c90*/  @P4 LDG.E.EL R66, desc[UR4][R38.64] ;  /* 0x0000000426424981 */ /* 0x000f22000c2e1900 */
[----:B------:R-:W-:Y:S02]  /*0ca0*/  SHF.R.S32.HI R11, RZ, 0x1f, R49 ;  /* 0x0000001fff0b7819 */ /* 0x000fe40000011431 */
[----:B------:R-:W-:Y:S01]  /*0cb0*/  IADD3 R4, P5, R49, R52, RZ ;  /* 0x0000003431047210 */ /* 0x000fe20007fbe0ff */
[----:B------:R-:W4:Y:S03]  /*0cc0*/  @P3 LDG.E.EL R35, desc[UR4][R42.64+-0x180] ;  /* 0xfffe80042a233981 */ /* 0x000f26000c2e1900 */
[----:B------:R-:W-:Y:S01]  /*0cd0*/  LEA.HI.X.SX32 R5, R52, R11, 0x1, P5 ;  /* 0x0000000b34057211 */ /* 0x000fe200028f0eff */
[----:B------:R-:W4:Y:S01]  /*0ce0*/  @P4 LDG.E.EL R73, desc[UR4][R38.64] ;  /* 0x0000000426494981 */ /* 0x000f22000c2e1900 */
[----:B0-----:R-:W-:-:S03]  /*0cf0*/  LEA R16, P5, R4, UR6, 0x2 ;  /* 0x0000000604107c11 */ /* 0x001fc6000f8a10ff */
[----:B------:R-:W4:Y:S01]  /*0d00*/  @P4 LDG.E.EL R58, desc[UR4][R46.64] ;  /* 0x000000042e3a4981 */ /* 0x000f22000c2e1900 */
[----:B------:R-:W-:Y:S02]  /*0d10*/  LEA.HI.X R17, R4, UR7, R5, 0x2, P5 ;  /* 0x0000000704117c11 */ /* 0x000fe4000a8f1405 */
[----:B------:R-:W-:Y:S01]  /*0d20*/  IADD3 R4, P5, R49, R44, RZ ;  /* 0x0000002c31047210 */ /* 0x000fe20007fbe0ff */
[----:B------:R-:W4:Y:S03]  /*0d30*/  @P4 LDG.E.EL R13, desc[UR4][R46.64] ;  /* 0x000000042e0d4981 */ /* 0x000f26000c2e1900 */
[----:B------:R-:W-:Y:S01]  /*0d40*/  LEA.HI.X.SX32 R5, R44, R11, 0x1, P5 ;  /* 0x0000000b2c057211 */ /* 0x000fe200028f0eff */
[----:B------:R-:W4:Y:S01]  /*0d50*/  @P4 LDG.E.EL R26, desc[UR4][R46.64] ;  /* 0x000000042e1a4981 */ /* 0x000f22000c2e1900 */
[----:B------:R-:W-:-:S03]  /*0d60*/  LEA R92, P5, R4, UR6, 0x2 ;  /* 0x00000006045c7c11 */ /* 0x000fc6000f8a10ff */
[----:B------:R-:W4:Y:S01]  /*0d70*/  @P4 LDG.E.EL R25, desc[UR4][R46.64] ;  /* 0x000000042e194981 */ /* 0x000f22000c2e1900 */
[----:B------:R-:W-:Y:S02]  /*0d80*/  LEA.HI.X R93, R4, UR7, R5, 0x2, P5 ;  /* 0x00000007045d7c11 */ /* 0x000fe4000a8f1405 */
[----:B------:R-:W-:-:S04]  /*0d90*/  IADD3 R4, P5, R49, R30, RZ ;  /* 0x0000001e31047210 */ /* 0x000fc80007fbe0ff */
[----:B------:R-:W-:Y:S02]  /*0da0*/  LEA.HI.X.SX32 R5, R30, R11, 0x1, P5 ;  /* 0x0000000b1e057211 */ /* 0x000fe400028f0eff */
[----:B------:R-:W-:-:S04]  /*0db0*/  LEA R30, P5, R4, UR6, 0x2 ;  /* 0x00000006041e7c11 */ /* 0x000fc8000f8a10ff */
[----:B------:R-:W-:Y:S02]  /*0dc0*/  LEA.HI.X R31, R4, UR7, R5, 0x2, P5 ;  /* 0x00000007041f7c11 */ /* 0x000fe4000a8f1405 */
[----:B------:R-:W-:-:S04]  /*0dd0*/  IADD3 R4, P5, R49, R0, RZ ;  /* 0x0000000031047210 */ /* 0x000fc80007fbe0ff */
[----:B------:R-:W-:Y:S02]  /*0de0*/  LEA.HI.X.SX32 R11, R0, R11, 0x1, P5 ;  /* 0x0000000b000b7211 */ /* 0x000fe400028f0eff */
[----:B--2---:R-:W-:Y:S02]  /*0df0*/  SEL R28, R28, RZ, P3 ;  /* 0x000000ff1c1c7207 */ /* 0x004fe40001800000 */
[----:B-----5:R-:W-:-:S03]  /*0e00*/  SEL R29, R29, RZ, P3 ;  /* 0x000000ff1d1d7207 */ /* 0x020fc60001800000 */
[----:B------:R-:W-:Y:S02]  /*0e10*/  FADD R28, R28, 9.9999997473787516356e-06 ;  /* 0x3727c5ac1c1c7421 */ /* 0x000fe40000000000 */
[----:B------:R-:W-:Y:S02]  /*0e20*/  FADD R29, R29, 9.9999997473787516356e-06 ;  /* 0x3727c5ac1d1d7421 */ /* 0x000fe40000000000 */
[----:B------:R0:W-:Y:S01]  /*0e30*/  MUFU.SQRT R78, R28 ;  /* 0x0000001c004e7308 */ /* 0x0001e20000002000 */
[----:B---3--:R-:W-:Y:S02]  /*0e40*/  SEL R15, R12, RZ, P4 ;  /* 0x000000ff0c0f7207 */ /* 0x008fe40002000000 */
[----:B0-----:R-:W-:-:S05]  /*0e50*/  LEA R28, P5, R4, UR6, 0x2 ;  /* 0x00000006041c7c11 */ /* 0x001fca000f8a10ff */
[----:B------:R0:W1:Y:S02]  /*0e60*/  MUFU.SQRT R12, R29 ;  /* 0x0000001d000c7308 */ /* 0x0000640000002000 */
[----:B0-----:R-:W-:Y:S01]  /*0e70*/  LEA.HI.X R29, R4, UR7, R11, 0x2, P5 ;  /* 0x00000007041d7c11 */ /* 0x001fe2000a8f140b */
[----:B------:R-:W-:-:S06]  /*0e80*/  IMAD.MOV.U32 R11, RZ, RZ, RZ ;  /* 0x000000ffff0b7224 */ /* 0x000fcc00078e00ff */
[----:B------:R-:W2:Y:S01]  /*0e90*/  @P3 LDG.E.EL R11, desc[UR4][R42.64+-0x180] ;  /* 0xfffe80042a0b3981 */ /* 0x000ea2000c2e1900 */
[----:B------:R-:W-:Y:S02]  /*0ea0*/  SEL R6, R27, RZ, P4 ;  /* 0x000000ff1b067207 */ /* 0x000fe40002000000 */
[----:B----4-:R-:W-:Y:S02]  /*0eb0*/  SEL R83, R83, RZ, P1 ;  /* 0x000000ff53537207 */ /* 0x010fe40000800000 */
[----:B------:R-:W-:Y:S02]  /*0ec0*/  SEL R80, R80, RZ, P1 ;  /* 0x000000ff50507207 */ /* 0x000fe40000800000 */
[----:B------:R-:W-:Y:S02]  /*0ed0*/  SEL R79, R79, RZ, P1 ;  /* 0x000000ff4f4f7207 */ /* 0x000fe40000800000 */
[----:B------:R-:W-:Y:S02]  /*0ee0*/  SEL R77, R77, RZ, P1 ;  /* 0x000000ff4d4d7207 */ /* 0x000fe40000800000 */
[----:B------:R-:W-:Y:S01]  /*0ef0*/  SEL R7, R22, RZ, P4 ;  /* 0x000000ff16077207 */ /* 0x000fe20002000000 */
[----:B------:R-:W-:Y:S01]  /*0f00*/  IMAD.MOV.U32 R22, RZ, RZ, 0x3e800000 ;  /* 0x3e800000ff167424 */ /* 0x000fe200078e00ff */
[----:B------:R-:W-:-:S02]  /*0f10*/  SEL R14, R8, RZ, P4 ;  /* 0x000000ff080e7207 */ /* 0x000fc40002000000 */
[----:B------:R-:W-:Y:S02]  /*0f20*/  SEL R8, R23, RZ, P4 ;  /* 0x000000ff17087207 */ /* 0x000fe40002000000 */
[----:B------:R-:W-:Y:S02]  /*0f30*/  SEL R68, R68, RZ, P1 ;  /* 0x000000ff44447207 */ /* 0x000fe40000800000 */
[----:B------:R-:W-:Y:S02]  /*0f40*/  SEL R67, R67, RZ, P1 ;  /* 0x000000ff43437207 */ /* 0x000fe40000800000 */
[----:B------:R-:W-:Y:S02]  /*0f50*/  SEL R50, R50, RZ, P1 ;  /* 0x000000ff32327207 */ /* 0x000fe40000800000 */
[----:B------:R-:W-:Y:S02]  /*0f60*/  SEL R64, R64, RZ, P1 ;  /* 0x000000ff40407207 */ /* 0x000fe40000800000 */
        /* <DEDUP_REMOVED lines=12> */
[----:B------:R-:W-:-:S05]  /*1030*/  SEL R35, R35, RZ, P3 ;  /* 0x000000ff23237207 */ /* 0x000fca0001800000 */
[----:B------:R-:W-:Y:S01]  /*1040*/  FADD R35, R35, 9.9999997473787516356e-06 ;  /* 0x3727c5ac23237421 */ /* 0x000fe20000000000 */
[----:B-1----:R-:W-:-:S03]  /*1050*/  FSETP.GT.AND P1, PT, R12, 8.50705917302346158658e+37, PT ;  /* 0x7e8000000c00780b */ /* 0x002fc60003f24000 */
[----:B------:R-:W0:Y:S01]  /*1060*/  MUFU.SQRT R5, R35 ;  /* 0x0000002300057308 */ /* 0x000e220000002000 */
        /* <DEDUP_REMOVED lines=15> */
[----:B------:R-:W-:Y:S02]  /*1160*/  FSETP.GT.AND P4, PT, R78, 8.50705917302346158658e+37, PT ;  /* 0x7e8000004e00780b */ /* 0x000fe40003f84000 */
[C---:B------:R-:W-:Y:S01]  /*1170*/  FSETP.GEU.AND P5, PT, R12.reuse, 1.175494350822287508e-38, PT ;  /* 0x008000000c00780b */ /* 0x040fe20003fae000 */
[----:B------:R-:W-:Y:S01]  /*1180*/  @P1 FMUL R12, R12, 0.25 ;  /* 0x3e8000000c0c1820 */ /* 0x000fe20000400000 */
[----:B------:R-:W-:-:S02]  /*1190*/  FSEL R0, R22, 1, P1 ;  /* 0x3f80000016007808 */ /* 0x000fc40000800000 */
[----:B0-----:R-:W-:Y:S02]  /*11a0*/  FSETP.GT.AND P1, PT, R5, 8.50705917302346158658e+37, PT ;  /* 0x7e8000000500780b */ /* 0x001fe40003f24000 */
[----:B------:R-:W-:Y:S02]  /*11b0*/  FSETP.GEU.AND P2, PT, R78, 1.175494350822287508e-38, PT ;  /* 0x008000004e00780b */ /* 0x000fe40003f4e000 */
[----:B------:R-:W-:-:S03]  /*11c0*/  FSEL R72, R22, 1, P4 ;  /* 0x3f80000016487808 */ /* 0x000fc60002000000 */
[----:B------:R-:W-:Y:S01]  /*11d0*/  @P4 FMUL R78, R78, 0.25 ;  /* 0x3e8000004e4e4820 */ /* 0x000fe20000400000 */
[----:B------:R-:W-:Y:S02]  /*11e0*/  FSETP.GEU.AND P4, PT, R5, 1.175494350822287508e-38, PT ;  /* 0x008000000500780b */ /* 0x000fe40003f8e000 */
[----:B------:R-:W-:-:S03]  /*11f0*/  FSEL R4, R22, 1, P1 ;  /* 0x3f80000016047808 */ /* 0x000fc60000800000 */
[----:B------:R-:W-:Y:S02]  /*1200*/  @P1 FMUL R5, R5, 0.25 ;  /* 0x3e80000005051820 */ /* 0x000fe40000400000 */
[----:B------:R-:W-:Y:S01]  /*1210*/  @!P2 FMUL R78, R78, 16777216 ;  /* 0x4b8000004e4ea820 */ /* 0x000fe20000400000 */
[----:B------:R-:W-:Y:S01]  /*1220*/  @!P2 FMUL R72, R72, 16777216 ;  /* 0x4b8000004848a820 */ /* 0x000fe20000400000 */
[----:B------:R-:W-:Y:S01]  /*1230*/  ISETP.GE.AND P2, PT, R9, 0x2d0c00, PT ;  /* 0x002d0c000900780c */ /* 0x000fe20003f46270 */
[----:B------:R-:W-:Y:S02]  /*1240*/  IMAD.MOV.U32 R9, RZ, RZ, RZ ;  /* 0x000000ffff097224 */ /* 0x000fe400078e00ff */
[----:B------:R-:W-:Y:S01]  /*1250*/  IMAD.WIDE R40, R49, 0x4, R40 ;  /* 0x0000000431287825 */ /* 0x000fe200078e0228 */
[----:B--2---:R-:W-:-:S05]  /*1260*/  SEL R27, R11, RZ, P3 ;  /* 0x000000ff0b1b7207 */ /* 0x004fca0001800000 */
[----:B------:R-:W-:-:S04]  /*1270*/  FADD R27, R27, 9.9999997473787516356e-06 ;  /* 0x3727c5ac1b1b7421 */ /* 0x000fc80000000000 */
[----:B------:R-:W0:Y:S02]  /*1280*/  MUFU.SQRT R56, R27 ;  /* 0x0000001b00387308 */ /* 0x000e240000002000 */
[C---:B0-----:R-:W-:Y:S02]  /*1290*/  FSETP.GT.AND P6, PT, R56.reuse, 8.50705917302346158658e+37, PT ;  /* 0x7e8000003800780b */ /* 0x041fe40003fc4000 */
[----:B------:R-:W-:Y:S02]  /*12a0*/  FSETP.GEU.AND P1, PT, R56, 1.175494350822287508e-38, PT ;  /* 0x008000003800780b */ /* 0x000fe40003f2e000 */
[----:B------:R-:W-:-:S09]  /*12b0*/  FSEL R38, R22, 1, P6 ;  /* 0x3f80000016267808 */ /* 0x000fd20003000000 */
[----:B------:R-:W-:Y:S02]  /*12c0*/  @P6 FMUL R56, R56, 0.25 ;  /* 0x3e80000038386820 */ /* 0x000fe40000400000 */
[----:B------:R-:W-:Y:S02]  /*12d0*/  @!P1 FMUL R38, R38, 16777216 ;  /* 0x4b80000026269820 */ /* 0x000fe40000400000 */
[----:B------:R-:W-:Y:S01]  /*12e0*/  @!P1 FMUL R56, R56, 16777216 ;  /* 0x4b80000038389820 */ /* 0x000fe20000400000 */
[----:B------:R-:W-:-:S13]  /*12f0*/  ISETP.GT.AND P1, PT, R49, 0x5f, !P2 ;  /* 0x0000005f3100780c */ /* 0x000fda0005724270 */
[----:B------:R-:W2:Y:S01]  /*1300*/  @P1 LDG.E.EL R9, desc[UR4][R40.64+-0x180] ;  /* 0xfffe800428091981 */ /* 0x000ea2000c2e1900 */
[----:B------:R-:W-:-:S04]  /*1310*/  FADD R23, R7, 9.9999997473787516356e-06 ;  /* 0x3727c5ac07177421 */ /* 0x000fc80000000000 */
[----:B------:R-:W0:Y:S01]  /*1320*/  MUFU.SQRT R7, R23 ;  /* 0x0000001700077308 */ /* 0x000e220000002000 */
[----:B------:R-:W-:-:S07]  /*1330*/  FADD R27, R15, 9.9999997473787516356e-06 ;  /* 0x3727c5ac0f1b7421 */ /* 0x000fce0000000000 */
[----:B------:R-:W1:Y:S01]  /*1340*/  MUFU.SQRT R15, R27 ;  /* 0x0000001b000f7308 */ /* 0x000e620000002000 */
[C---:B0-----:R-:W-:Y:S01]  /*1350*/  FSETP.GT.AND P6, PT, R7.reuse, 8.50705917302346158658e+37, PT ;  /* 0x7e8000000700780b */ /* 0x041fe20003fc4000 */
[----:B------:R-:W-:Y:S01]  /*1360*/  FADD R24, R24, 9.9999997473787516356e-06 ;  /* 0x3727c5ac18187421 */ /* 0x000fe20000000000 */
[----:B------:R-:W-:Y:S02]  /*1370*/  P2R R3, PR, RZ, 0x1 ;  /* 0x00000001ff037803 */ /* 0x000fe40000000000 */
[----:B------:R-:W-:-:S03]  /*1380*/  FSETP.GEU.AND P0, PT, R7, 1.175494350822287508e-38, PT ;  /* 0x008000000700780b */ /* 0x000fc60003f0e000 */
[----:B------:R-:W0:Y:S01]  /*1390*/  MUFU.SQRT R47, R24 ;  /* 0x00000018002f7308 */ /* 0x000e220000002000 */
[----:B------:R-:W-:-:S05]  /*13a0*/  FSEL R86, R22, 1, P6 ;  /* 0x3f80000016567808 */ /* 0x000fca0003000000 */
[----:B------:R-:W-:Y:S01]  /*13b0*/  @P6 FMUL R7, R7, 0.25 ;  /* 0x3e80000007076820 */ /* 0x000fe20000400000 */
[----:B-1----:R-:W-:Y:S01]  /*13c0*/  FSETP.GT.AND P6, PT, R15, 8.50705917302346158658e+37, PT ;  /* 0x7e8000000f00780b */ /* 0x002fe20003fc4000 */
[----:B------:R-:W-:Y:S01]  /*13d0*/  FADD R19, R19, 9.9999997473787516356e-06 ;  /* 0x3727c5ac13137421 */ /* 0x000fe20000000000 */
[----:B------:R-:W-:Y:S02]  /*13e0*/  P2R R23, PR, RZ, 0x1 ;  /* 0x00000001ff177803 */ /* 0x000fe40000000000 */
[----:B------:R-:W-:Y:S01]  /*13f0*/  FSETP.GEU.AND P0, PT, R15, 1.175494350822287508e-38, PT ;  /* 0x008000000f00780b */ /* 0x000fe20003f0e000 */
[----:B------:R-:W1:Y:S01]  /*1400*/  MUFU.SQRT R90, R19 ;  /* 0x00000013005a7308 */ /* 0x000e620000002000 */
[----:B------:R-:W-:-:S07]  /*1410*/  FSEL R85, R22, 1, P6 ;  /* 0x3f80000016557808 */ /* 0x000fce0003000000 */
[----:B------:R-:W-:Y:S01]  /*1420*/  @P6 FMUL R15, R15, 0.25 ;  /* 0x3e8000000f0f6820 */ /* 0x000fe20000400000 */
[C---:B0-----:R-:W-:Y:S02]  /*1430*/  FSETP.GT.AND P6, PT, R47.reuse, 8.50705917302346158658e+37, PT ;  /* 0x7e8000002f00780b */ /* 0x041fe40003fc4000 */
[----:B------:R-:W-:Y:S02]  /*1440*/  P2R R27, PR, RZ, 0x1 ;  /* 0x00000001ff1b7803 */ /* 0x000fe40000000000 */
[----:B------:R-:W-:Y:S02]  /*1450*/  FSETP.GEU.AND P0, PT, R47, 1.175494350822287508e-38, PT ;  /* 0x008000002f00780b */ /* 0x000fe40003f0e000 */
[----:B------:R-:W-:-:S07]  /*1460*/  FSEL R82, R22, 1, P6 ;  /* 0x3f80000016527808 */ /* 0x000fce0003000000 */
[----:B------:R-:W-:Y:S01]  /*1470*/  @P6 FMUL R47, R47, 0.25 ;  /* 0x3e8000002f2f6820 */ /* 0x000fe20000400000 */
[C---:B-1----:R-:W-:Y:S01]  /*1480*/  FSETP.GT.AND P6, PT, R90.reuse, 8.50705917302346158658e+37, PT ;  /* 0x7e8000005a00780b */ /* 0x042fe20003fc4000 */
[----:B------:R-:W-:Y:S01]  /*1490*/  IMAD.MOV.U32 R19, RZ, RZ, RZ ;  /* 0x000000ffff137224 */ /* 0x000fe200078e00ff */
[----:B------:R-:W-:Y:S02]  /*14a0*/  P2R R24, PR, RZ, 0x1 ;  /* 0x00000001ff187803 */ /* 0x000fe40000000000 */
[----:B------:R-:W-:Y:S02]  /*14b0*/  FSETP.GEU.AND P0, PT, R90, 1.175494350822287508e-38, PT ;  /* 0x008000005a00780b */ /* 0x000fe40003f0e000 */
[----:B------:R-:W-:Y:S01]  /*14c0*/  FSEL R81, R22, 1, P6 ;  /* 0x3f80000016517808 */ /* 0x000fe20003000000 */
[----:B------:R-:W3:Y:S06]  /*14d0*/  @P1 LDG.E.EL R19, desc[UR4][R40.64+-0x180] ;  /* 0xfffe800428131981 */ /* 0x000eec000c2e1900 */
[----:B------:R-:W-:Y:S01]  /*14e0*/  @P6 FMUL R90, R90, 0.25 ;  /* 0x3e8000005a5a6820 */ /* 0x000fe20000400000 */
[----:B------:R-:W-:-:S02]  /*14f0*/  ISETP.NE.AND P6, PT, R24, RZ, PT ;  /* 0x000000ff1800720c */ /* 0x000fc40003fc5270 */
[----:B--2---:R-:W-:-:S05]  /*1500*/  SEL R9, R9, RZ, P1 ;  /* 0x000000ff09097207 */ /* 0x004fca0000800000 */
[----:B------:R-:W-:Y:S01]  /*1510*/  FADD R24, R9, 9.9999997473787516356e-06 ;  /* 0x3727c5ac09187421 */ /* 0x000fe20000000000 */
[----:B------:R-:W-:-:S06]  /*1520*/  IMAD.MOV.U32 R9, RZ, RZ, RZ ;  /* 0x000000ffff097224 */ /* 0x000fcc00078e00ff */
[----:B------:R-:W2:Y:S01]  /*1530*/  @P1 LDG.E.EL R9, desc[UR4][R40.64+-0x180] ;  /* 0xfffe800428091981 */ /* 0x000ea2000c2e1900 */
[----:B---3--:R-:W-:-:S05]  /*1540*/  SEL R19, R19, RZ, P1 ;  /* 0x000000ff13137207 */ /* 0x008fca0000800000 */
[----:B------:R-:W-:-:S04]  /*1550*/  FADD R19, R19, 9.9999997473787516356e-06 ;  /* 0x3727c5ac13137421 */ /* 0x000fc80000000000 */
[----:B------:R0:W1:Y:S01]  /*1560*/  MUFU.SQRT R51, R19 ;  /* 0x0000001300337308 */ /* 0x0000620000002000 */
[----:B--2---:R-:W-:-:S05]  /*1570*/  SEL R9, R9, RZ, P1 ;  /* 0x000000ff09097207 */ /* 0x004fca0000800000 */
[----:B0-----:R-:W-:Y:S01]  /*1580*/  FADD R19, R9, 9.9999997473787516356e-06 ;  /* 0x3727c5ac09137421 */ /* 0x001fe20000000000 */
[----:B------:R-:W-:-:S06]  /*1590*/  IMAD.MOV.U32 R9, RZ, RZ, RZ ;  /* 0x000000ffff097224 */ /* 0x000fcc00078e00ff */
[----:B------:R0:W2:Y:S01]  /*15a0*/  @P1 LDG.E.EL R9, desc[UR4][R40.64+-0x180] ;  /* 0xfffe800428091981 */ /* 0x0000a2000c2e1900 */
[----:B------:R-:W-:Y:S01]  /*15b0*/  @!P4 FMUL R5, R5, 16777216 ;  /* 0x4b8000000505c820 */ /* 0x000fe20000400000 */
[----:B------:R-:W-:Y:S01]  /*15c0*/  @!P4 FMUL R4, R4, 16777216 ;  /* 0x4b8000000404c820 */ /* 0x000fe20000400000 */
[----:B------:R-:W3:Y:S01]  /*15d0*/  MUFU.SQRT R62, R24 ;  /* 0x00000018003e7308 */ /* 0x000ee20000002000 */
[C---:B-1----:R-:W-:Y:S02]  /*15e0*/  FSETP.GT.AND P4, PT, R51.reuse, 8.50705917302346158658e+37, PT ;  /* 0x7e8000003300780b */ /* 0x042fe40003f84000 */
[----:B------:R-:W-:Y:S02]  /*15f0*/  P2R R53, PR, RZ, 0x4 ;  /* 0x00000004ff357803 */ /* 0x000fe40000000000 */
[C---:B------:R-:W-:Y:S02]  /*1600*/  FSETP.GEU.AND P2, PT, R51.reuse, 1.175494350822287508e-38, PT ;  /* 0x008000003300780b */ /* 0x040fe40003f4e000 */
[----:B------:R-:W-:Y:S01]  /*1610*/  FSEL R37, R22, 1, P4 ;  /* 0x3f80000016257808 */ /* 0x000fe20002000000 */
[----:B------:R-:W1:Y:S06]  /*1620*/  MUFU.SQRT R60, R19 ;  /* 0x00000013003c7308 */ /* 0x000e6c0000002000 */
[----:B------:R-:W-:Y:S01]  /*1630*/  @P4 FMUL R51, R51, 0.25 ;  /* 0x3e80000033334820 */ /* 0x000fe20000400000 */
[----:B---3--:R-:W-:-:S02]  /*1640*/  FSETP.GT.AND P4, PT, R62, 8.50705917302346158658e+37, PT ;  /* 0x7e8000003e00780b */ /* 0x008fc40003f84000 */
[----:B------:R-:W-:Y:S02]  /*1650*/  P2R R39, PR, RZ, 0x4 ;  /* 0x00000004ff277803 */ /* 0x000fe40000000000 */
[----:B------:R-:W-:Y:S02]  /*1660*/  FSETP.GEU.AND P2, PT, R62, 1.175494350822287508e-38, PT ;  /* 0x008000003e00780b */ /* 0x000fe40003f4e000 */
[----:B------:R-:W-:-:S07]  /*1670*/  FSEL R44, R22, 1, P4 ;  /* 0x3f800000162c7808 */ /* 0x000fce0002000000 */
[----:B------:R-:W-:Y:S01]  /*1680*/  @P4 FMUL R62, R62, 0.25 ;  /* 0x3e8000003e3e4820 */ /* 0x000fe20000400000 */
[C---:B-1----:R-:W-:Y:S02]  /*1690*/  FSETP.GT.AND P4, PT, R60.reuse, 8.50705917302346158658e+37, PT ;  /* 0x7e8000003c00780b */ /* 0x042fe40003f84000 */
[----:B------:R-:W-:Y:S02]  /*16a0*/  P2R R11, PR, RZ, 0x8 ;  /* 0x00000008ff0b7803 */ /* 0x000fe40000000000 */
[----:B------:R-:W-:Y:S01]  /*16b0*/  FSETP.GEU.AND P3, PT, R60, 1.175494350822287508e-38, PT ;  /* 0x008000003c00780b */ /* 0x000fe20003f6e000 */
[----:B------:R-:W-:Y:S01]  /*16c0*/  FADD R36, R36, 9.9999997473787516356e-06 ;  /* 0x3727c5ac24247421 */ /* 0x000fe20000000000 */
[----:B------:R-:W-:Y:S02]  /*16d0*/  FSEL R35, R22, 1, P4 ;  /* 0x3f80000016237808 */ /* 0x000fe40002000000 */
[----:B------:R-:W-:Y:S01]  /*16e0*/  P2R R19, PR, RZ, 0x8 ;  /* 0x00000008ff137803 */ /* 0x000fe20000000000 */
[----:B------:R1:W3:Y:S01]  /*16f0*/  MUFU.SQRT R87, R36 ;  /* 0x0000002400577308 */ /* 0x0002e20000002000 */
[----:B------:R-:W-:-:S03]  /*1700*/  ISETP.NE.AND P3, PT, R23, RZ, PT ;  /* 0x000000ff1700720c */ /* 0x000fc60003f65270 */
[----:B------:R-:W-:Y:S01]  /*1710*/  @P4 FMUL R60, R60, 0.25 ;  /* 0x3e8000003c3c4820 */ /* 0x000fe20000400000 */
[----:B------:R-:W-:Y:S02]  /*1720*/  P2R R23, PR, RZ, 0x2 ;  /* 0x00000002ff177803 */ /* 0x000fe40000000000 */
[----:B------:R-:W-:Y:S01]  /*1730*/  P2R R42, PR, RZ, 0x4 ;  /* 0x00000004ff2a7803 */ /* 0x000fe20000000000 */
[----:B------:R-:W-:Y:S01]  /*1740*/  @!P5 FMUL R12, R12, 16777216 ;  /* 0x4b8000000c0cd820 */ /* 0x000fe20000400000 */
[----:B------:R-:W-:Y:S01]  /*1750*/  @!P5 FMUL R0, R0, 16777216 ;  /* 0x4b8000000000d820 */ /* 0x000fe20000400000 */
[----:B------:R-:W-:Y:S01]  /*1760*/  FADD R32, R32, 9.9999997473787516356e-06 ;  /* 0x3727c5ac20207421 */ /* 0x000fe20000000000 */
[----:B------:R-:W-:Y:S01]  /*1770*/  ISETP.NE.AND P5, PT, R27, RZ, PT ;  /* 0x000000ff1b00720c */ /* 0x000fe20003fa5270 */
[----:B-1----:R-:W-:Y:S02]  /*1780*/  FADD R36, R21, 9.9999997473787516356e-06 ;  /* 0x3727c5ac15247421 */ /* 0x002fe40000000000 */
[----:B------:R-:W-:Y:S01]  /*1790*/  @!P3 FMUL R7, R7, 16777216 ;  /* 0x4b8000000707b820 */ /* 0x000fe20000400000 */
[----:B------:R-:W-:Y:S01]  /*17a0*/  @!P3 FMUL R86, R86, 16777216 ;  /* 0x4b8000005656b820 */ /* 0x000fe20000400000 */
[----:B------:R-:W-:Y:S01]  /*17b0*/  ISETP.NE.AND P3, PT, R42, RZ, PT ;  /* 0x000000ff2a00720c */ /* 0x000fe20003f65270 */
[----:B------:R-:W1:Y:S08]  /*17c0*/  MUFU.SQRT R43, R32 ;  /* 0x00000020002b7308 */ /* 0x000e700000002000 */
[----:B------:R-:W-:Y:S01]  /*17d0*/  MUFU.SQRT R21, R36 ;  /* 0x0000002400157308 */ /* 0x000fe20000002000 */
[----:B------:R-:W-:Y:S01]  /*17e0*/  @!P0 FMUL R90, R90, 16777216 ;  /* 0x4b8000005a5a8820 */ /* 0x000fe20000400000 */
[----:B------:R-:W-:Y:S01]  /*17f0*/  @!P0 FMUL R81, R81, 16777216 ;  /* 0x4b80000051518820 */ /* 0x000fe20000400000 */
[----:B---3--:R-:W-:Y:S01]  /*1800*/  FSETP.GEU.AND P0, PT, R87, 1.175494350822287508e-38, PT ;  /* 0x008000005700780b */ /* 0x008fe20003f0e000 */
[----:B------:R-:W-:Y:S01]  /*1810*/  @!P3 FMUL R62, R62, 16777216 ;  /* 0x4b8000003e3eb820 */ /* 0x000fe20000400000 */
[----:B------:R-:W-:Y:S01]  /*1820*/  @!P3 FMUL R44, R44, 16777216 ;  /* 0x4b8000002c2cb820 */ /* 0x000fe20000400000 */
[----:B------:R-:W-:Y:S01]  /*1830*/  ISETP.NE.AND P3, PT, R19, RZ, PT ;  /* 0x000000ff1300720c */ /* 0x000fe20003f65270 */
[----:B------:R-:W-:Y:S01]  /*1840*/  @!P6 FMUL R47, R47, 16777216 ;  /* 0x4b8000002f2fe820 */ /* 0x000fe20000400000 */
[----:B------:R-:W-:Y:S01]  /*1850*/  @!P6 FMUL R82, R82, 16777216 ;  /* 0x4b8000005252e820 */ /* 0x000fe20000400000 */
[----:B-1----:R-:W-:Y:S01]  /*1860*/  FSETP.GT.AND P6, PT, R43, 8.50705917302346158658e+37, PT ;  /* 0x7e8000002b00780b */ /* 0x002fe20003fc4000 */
[----:B------:R-:W-:Y:S01]  /*1870*/  @!P5 FMUL R15, R15, 16777216 ;  /* 0x4b8000000f0fd820 */ /* 0x000fe20000400000 */
[----:B------:R-:W-:Y:S01]  /*1880*/  @!P5 FMUL R85, R85, 16777216 ;  /* 0x4b8000005555d820 */ /* 0x000fe20000400000 */
[----:B0-----:R-:W-:-:S02]  /*1890*/  CS2R R40, SRZ ;  /* 0x0000000000287805 */ /* 0x001fc4000001ff00 */
[----:B------:R-:W-:-:S05]  /*18a0*/  FSEL R76, R22, 1, P6 ;  /* 0x3f800000164c7808 */ /* 0x000fca0003000000 */
[----:B------:R-:W-:Y:S01]  /*18b0*/  @!P3 FMUL R60, R60, 16777216 ;  /* 0x4b8000003c3cb820 */ /* 0x000fe20000400000 */
[----:B------:R-:W-:Y:S01]  /*18c0*/  @!P3 FMUL R35, R35, 16777216 ;  /* 0x4b8000002323b820 */ /* 0x000fe20000400000 */
[----:B------:R-:W-:Y:S01]  /*18d0*/  ISETP.NE.AND P3, PT, R11, RZ, PT ;  /* 0x000000ff0b00720c */ /* 0x000fe20003f65270 */
[----:B------:R-:W-:Y:S02]  /*18e0*/  IMAD.MOV.U32 R11, RZ, RZ, RZ ;  /* 0x000000ffff0b7224 */ /* 0x000fe400078e00ff */
[----:B------:R-:W-:Y:S01]  /*18f0*/  IMAD.MOV.U32 R32, RZ, RZ, RZ ;  /* 0x000000ffff207224 */ /* 0x000fe200078e00ff */
[----:B------:R-:W0:Y:S01]  /*1900*/  MUFU.RCP R7, R7 ;  /* 0x0000000700077308 */ /* 0x000e220000001000 */
[----:B------:R-:W-:-:S07]  /*1910*/  IMAD.MOV.U32 R19, RZ, RZ, RZ ;  /* 0x000000ffff137224 */ /* 0x000fce00078e00ff */
[----:B------:R-:W1:Y:S01]  /*1920*/  MUFU.RCP R47, R47 ;  /* 0x0000002f002f7308 */ /* 0x000e620000001000 */
[----:B0-----:R-:W-:Y:S01]  /*1930*/  FMUL R86, R7, R86 ;  /* 0x0000005607567220 */ /* 0x001fe20000400000 */
[----:B------:R-:W-:Y:S02]  /*1940*/  IMAD.MOV.U32 R7, RZ, RZ, RZ ;  /* 0x000000ffff077224 */ /* 0x000fe400078e00ff */
[----:B-1----:R-:W-:Y:S01]  /*1950*/  FMUL R82, R47, R82 ;  /* 0x000000522f527220 */ /* 0x002fe20000400000 */
[----:B------:R-:W-:Y:S02]  /*1960*/  IMAD.MOV.U32 R36, RZ, RZ, RZ ;  /* 0x000000ffff247224 */ /* 0x000fe400078e00ff */
[----:B------:R-:W-:-:S04]  /*1970*/  IMAD.MOV.U32 R52, RZ, RZ, RZ ;  /* 0x000000ffff347224 */ /* 0x000fc800078e00ff */
[----:B------:R-:W3:Y:S01]  /*1980*/  @P3 LDG.E.EL R36, desc[UR4][R100.64+-0x180] ;  /* 0xfffe800464243981 */ /* 0x000ee2000c2e1900 */
[----:B------:R-:W-:-:S03]  /*1990*/  IMAD.MOV.U32 R42, RZ, RZ, RZ ;  /* 0x000000ffff2a7224 */ /* 0x000fc600078e00ff */
[----:B------:R-:W4:Y:S04]  /*19a0*/  @P3 LDG.E.EL R52, desc[UR4][R98.64+-0x180] ;  /* 0xfffe800462343981 */ /* 0x000f28000c2e1900 */
[----:B------:R0:W5:Y:S01]  /*19b0*/  @P3 LDG.E.EL R42, desc[UR4][R94.64+-0x180] ;  /* 0xfffe80045e2a3981 */ /* 0x000162000c2e1900 */
[----:B------:R-:W-:Y:S08]  /*19c0*/  MUFU.RCP R78, R78 ;  /* 0x0000004e004e7308 */ /* 0x000ff00000001000 */
[----:B0-----:R-:W-:Y:S01]  /*19d0*/  MUFU.RCP R95, R12 ;  /* 0x0000000c005f7308 */ /* 0x001fe20000001000 */
[----:B--2---:R-:W-:-:S05]  /*19e0*/  SEL R9, R9, RZ, P1 ;  /* 0x000000ff09097207 */ /* 0x004fca0000800000 */
[----:B------:R-:W-:-:S04]  /*19f0*/  FADD R24, R9, 9.9999997473787516356e-06 ;  /* 0x3727c5ac09187421 */ /* 0x000fc80000000000 */
[----:B------:R-:W0:Y:S01]  /*1a00*/  MUFU.SQRT R9, R24 ;  /* 0x0000001800097308 */ /* 0x000e220000002000 */
[----:B------:R-:W-:Y:S01]  /*1a10*/  ISETP.NE.AND P1, PT, R39, RZ, PT ;  /* 0x000000ff2700720c */ /* 0x000fe20003f25270 */
[----:B------:R-:W-:Y:S01]  /*1a20*/  FADD R39, R18, 9.9999997473787516356e-06 ;  /* 0x3727c5ac12277421 */ /* 0x000fe20000000000 */
[----:B0-----:R-:W-:-:S05]  /*1a30*/  FSETP.GT.AND P4, PT, R9, 8.50705917302346158658e+37, PT ;  /* 0x7e8000000900780b */ /* 0x001fca0003f84000 */
[----:B------:R-:W0:Y:S01]  /*1a40*/  MUFU.SQRT R46, R39 ;  /* 0x00000027002e7308 */ /* 0x000e220000002000 */
[----:B------:R-:W-:Y:S02]  /*1a50*/  FSETP.GEU.AND P2, PT, R9, 1.175494350822287508e-38, PT ;  /* 0x008000000900780b */ /* 0x000fe40003f4e000 */
[----:B------:R-:W-:-:S05]  /*1a60*/  FSEL R27, R22, 1, P4 ;  /* 0x3f800000161b7808 */ /* 0x000fca0002000000 */
[----:B------:R-:W-:Y:S01]  /*1a70*/  @P4 FMUL R9, R9, 0.25 ;  /* 0x3e80000009094820 */ /* 0x000fe20000400000 */
[----:B------:R-:W-:-:S04]  /*1a80*/  FSETP.GT.AND P4, PT, R87, 8.50705917302346158658e+37, PT ;  /* 0x7e8000005700780b */ /* 0x000fc80003f84000 */
[----:B------:R-:W-:Y:S01]  /*1a90*/  FSEL R74, R22, 1, P4 ;  /* 0x3f800000164a7808 */ /* 0x000fe20002000000 */
[----:B------:R-:W-:Y:S01]  /*1aa0*/  @!P1 FMUL R51, R51, 16777216 ;  /* 0x4b80000033339820 */ /* 0x000fe20000400000 */
[----:B------:R-:W-:Y:S01]  /*1ab0*/  P2R R24, PR, RZ, 0x4 ;  /* 0x00000004ff187803 */ /* 0x000fe20000000000 */
[----:B------:R-:W-:Y:S01]  /*1ac0*/  @!P1 FMUL R37, R37, 16777216 ;  /* 0x4b80000025259820 */ /* 0x000fe20000400000 */
[----:B------:R-:W-:-:S05]  /*1ad0*/  FSETP.GT.AND P2, PT, R21, 8.50705917302346158658e+37, PT ;  /* 0x7e8000001500780b */ /* 0x000fca0003f44000 */
[----:B------:R-:W-:Y:S01]  /*1ae0*/  @P4 FMUL R87, R87, 0.25 ;  /* 0x3e80000057574820 */ /* 0x000fe20000400000 */
[C---:B0-----:R-:W-:Y:S02]  /*1af0*/  FSETP.GT.AND P4, PT, R46.reuse, 8.50705917302346158658e+37, PT ;  /* 0x7e8000002e00780b */ /* 0x041fe40003f84000 */
[----:B------:R-:W-:Y:S02]  /*1b00*/  ISETP.NE.AND P1, PT, R23, RZ, PT ;  /* 0x000000ff1700720c */ /* 0x000fe40003f25270 */
[----:B------:R-:W-:Y:S02]  /*1b10*/  FSETP.GEU.AND P5, PT, R46, 1.175494350822287508e-38, PT ;  /* 0x008000002e00780b */ /* 0x000fe40003fae000 */
[C---:B------:R-:W-:Y:S01]  /*1b20*/  FSEL R18, R22.reuse, 1, P4 ;  /* 0x3f80000016127808 */ /* 0x040fe20002000000 */
[----:B------:R-:W-:Y:S01]  /*1b30*/  @!P0 FMUL R87, R87, 16777216 ;  /* 0x4b80000057578820 */ /* 0x000fe20000400000 */
[----:B------:R-:W-:Y:S01]  /*1b40*/  FSEL R22, R22, 1, P2 ;  /* 0x3f80000016167808 */ /* 0x000fe20001000000 */
[----:B------:R-:W-:-:S04]  /*1b50*/  @!P0 FMUL R74, R74, 16777216 ;  /* 0x4b8000004a4a8820 */ /* 0x000fc80000400000 */
[----:B------:R-:W-:Y:S01]  /*1b60*/  @P4 FMUL R46, R46, 0.25 ;  /* 0x3e8000002e2e4820 */ /* 0x000fe20000400000 */
[C---:B------:R-:W-:Y:S01]  /*1b70*/  FSETP.GEU.AND P4, PT, R43.reuse, 1.175494350822287508e-38, PT ;  /* 0x008000002b00780b */ /* 0x040fe20003f8e000 */
[----:B------:R-:W-:Y:S01]  /*1b80*/  @P6 FMUL R43, R43, 0.25 ;  /* 0x3e8000002b2b6820 */ /* 0x000fe20000400000 */
[C---:B------:R-:W-:Y:S01]  /*1b90*/  FSETP.GEU.AND P6, PT, R21.reuse, 1.175494350822287508e-38, PT ;  /* 0x008000001500780b */ /* 0x040fe20003fce000 */
[----:B------:R-:W-:Y:S01]  /*1ba0*/  @P2 FMUL R21, R21, 0.25 ;  /* 0x3e80000015152820 */ /* 0x000fe20000400000 */
[----:B------:R0:W2:Y:S01]  /*1bb0*/  @P1 LDG.E.EL R41, desc[UR4][R16.64+-0x180] ;  /* 0xfffe800410291981 */ /* 0x0000a2000c2e1900 */
[----:B------:R-:W-:Y:S01]  /*1bc0*/  ISETP.NE.AND P2, PT, R24, RZ, PT ;  /* 0x000000ff1800720c */ /* 0x000fe20003f45270 */
[----:B------:R-:W-:Y:S01]  /*1bd0*/  IMAD.MOV.U32 R24, RZ, RZ, RZ ;  /* 0x000000ffff187224 */ /* 0x000fe200078e00ff */
[----:B------:R-:W-:Y:S01]  /*1be0*/  ISETP.NE.AND P0, PT, R3, RZ, PT ;  /* 0x000000ff0300720c */ /* 0x000fe20003f05270 */
[----:B------:R1:W3:Y:S01]  /*1bf0*/  @P1 LDG.E.EL R40, desc[UR4][R92.64+-0x180] ;  /* 0xfffe80045c281981 */ /* 0x0002e2000c2e1900 */
[----:B------:R-:W-:-:S02]  /*1c00*/  IMAD.MOV.U32 R3, RZ, RZ, RZ ;  /* 0x000000ffff037224 */ /* 0x000fc400078e00ff */
[----:B------:R-:W-:Y:S01]  /*1c10*/  IMAD.MOV.U32 R39, RZ, RZ, RZ ;  /* 0x000000ffff277224 */ /* 0x000fe200078e00ff */
[----:B------:R1:W3:Y:S01]  /*1c20*/  @P1 LDG.E.EL R11, desc[UR4][R30.64+-0x180] ;  /* 0xfffe80041e0b1981 */ /* 0x0002e2000c2e1900 */
[----:B0-----:R-:W-:Y:S01]  /*1c30*/  CS2R R16, SRZ ;  /* 0x0000000000107805 */ /* 0x001fe2000001ff00 */
[----:B-1----:R-:W0:Y:S05]  /*1c40*/  LDC.64 R92, c[0x0][0x250] ;  /* 0x00009400ff5c7b82 */ /* 0x002e2a0000000a00 */
[----:B------:R1:W3:Y:S01]  /*1c50*/  @P1 LDG.E.EL R16, desc[UR4][R28.64+-0x180] ;  /* 0xfffe80041c101981 */ /* 0x0002e2000c2e1900 */
[----:B------:R-:W-:-:S05]  /*1c60*/  IMAD.WIDE R30, R33, 0x4, R88 ;  /* 0x00000004211e7825 */ /* 0x000fca00078e0258 */
[----:B------:R-:W3:Y:S01]  /*1c70*/  @P3 LDG.E.EL R3, desc[UR4][R30.64+-0x180] ;  /* 0xfffe80041e033981 */ /* 0x000ee2000c2e1900 */
[----:B------:R-:W-:Y:S01]  /*1c80*/  IMAD.WIDE R88, R49, 0x4, R88 ;  /* 0x0000000431587825 */ /* 0x000fe200078e0258 */
[----:B-1----:R1:W4:Y:S02]  /*1c90*/  MUFU.RCP R28, R15 ;  /* 0x0000000f001c7308 */ /* 0x0023240000001000 */
[----:B------:R-:W3:Y:S01]  /*1ca0*/  @P3 LDG.E.EL R24, desc[UR4][R30.64+-0x180] ;  /* 0xfffe80041e183981 */ /* 0x000ee2000c2e1900 */
[----:B------:R-:W-:-:S03]  /*1cb0*/  IMAD.MOV.U32 R29, RZ, RZ, RZ ;  /* 0x000000ffff1d7224 */ /* 0x000fc600078e00ff */
[----:B------:R-:W3:Y:S04]  /*1cc0*/  @P3 LDG.E.EL R39, desc[UR4][R30.64+-0x180] ;  /* 0xfffe80041e273981 */ /* 0x000ee8000c2e1900 */
[----:B------:R4:W3:Y:S01]  /*1cd0*/  @P3 LDG.E.EL R32, desc[UR4][R30.64+-0x180] ;  /* 0xfffe80041e203981 */ /* 0x0008e2000c2e1900 */
[----:B-1----:R-:W-:-:S03]  /*1ce0*/  IMAD.MOV.U32 R15, RZ, RZ, RZ ;  /* 0x000000ffff0f7224 */ /* 0x002fc600078e00ff */
[----:B------:R-:W3:Y:S04]  /*1cf0*/  @P1 LDG.E.EL R17, desc[UR4][R88.64+-0x180] ;  /* 0xfffe800458111981 */ /* 0x000ee8000c2e1900 */
[----:B------:R-:W3:Y:S01]  /*1d00*/  @P1 LDG.E.EL R29, desc[UR4][R88.64+-0x180] ;  /* 0xfffe8004581d1981 */ /* 0x000ee2000c2e1900 */
[----:B----4-:R-:W-:-:S03]  /*1d10*/  CS2R R30, SRZ ;  /* 0x00000000001e7805 */ /* 0x010fc6000001ff00 */
[----:B------:R-:W4:Y:S04]  /*1d20*/  @P1 LDG.E.EL R15, desc[UR4][R88.64+-0x180] ;  /* 0xfffe8004580f1981 */ /* 0x000f28000c2e1900 */
[----:B------:R1:W4:Y:S01]  /*1d30*/  @P1 LDG.E.EL R30, desc[UR4][R88.64+-0x180] ;  /* 0xfffe8004581e1981 */ /* 0x000322000c2e1900 */
[----:B------:R-:W-:Y:S01]  /*1d40*/  FMUL R85, R28, R85 ;  /* 0x000000551c557220 */ /* 0x000fe20000400000 */
[----:B-1----:R0:W1:Y:S01]  /*1d50*/  MUFU.RCP R88, R90 ;  /* 0x0000005a00587308 */ /* 0x0020620000001000 */
[----:B------:R-:W-:Y:S02]  /*1d60*/  IMAD.MOV.U32 R28, RZ, RZ, RZ ;  /* 0x000000ffff1c7224 */ /* 0x000fe400078e00ff */
[----:B0-----:R-:W-:-:S04]  /*1d70*/  IMAD.WIDE R90, R33, 0x4, R92 ;  /* 0x00000004215a7825 */ /* 0x001fc800078e025c */
[----:B------:R-:W-:Y:S01]  /*1d80*/  @!P5 FMUL R46, R46, 16777216 ;  /* 0x4b8000002e2ed820 */ /* 0x000fe20000400000 */
[----:B------:R-:W4:Y:S01]  /*1d90*/  @P3 LDG.E.EL R19, desc[UR4][R90.64+-0x180] ;  /* 0xfffe80045a133981 */ /* 0x000f22000c2e1900 */
[----:B-1----:R-:W-:Y:S01]  /*1da0*/  FMUL R81, R88, R81 ;  /* 0x0000005158517220 */ /* 0x002fe20000400000 */
[----:B------:R-:W-:Y:S02]  /*1db0*/  CS2R R88, SRZ ;  /* 0x0000000000587805 */ /* 0x000fe4000001ff00 */
[----:B------:R-:W4:Y:S01]  /*1dc0*/  @P3 LDG.E.EL R7, desc[UR4][R90.64+-0x180] ;  /* 0xfffe80045a073981 */ /* 0x000f22000c2e1900 */
[----:B------:R-:W-:-:S03]  /*1dd0*/  IMAD.WIDE R92, R49, 0x4, R92 ;  /* 0x00000004315c7825 */ /* 0x000fc600078e025c */
[----:B------:R-:W4:Y:S04]  /*1de0*/  @P3 LDG.E.EL R31, desc[UR4][R90.64+-0x180] ;  /* 0xfffe80045a1f3981 */ /* 0x000f28000c2e1900 */
[----:B------:R0:W4:Y:S04]  /*1df0*/  @P3 LDG.E.EL R28, desc[UR4][R90.64+-0x180] ;  /* 0xfffe80045a1c3981 */ /* 0x000128000c2e1900 */
[----:B------:R-:W4:Y:S04]  /*1e00*/  @P1 LDG.E.EL R88, desc[UR4][R92.64+-0x180] ;  /* 0xfffe80045c581981 */ /* 0x000f28000c2e1900 */
[----:B------:R-:W4:Y:S01]  /*1e10*/  @P1 LDG.E.EL R89, desc[UR4][R92.64+-0x180] ;  /* 0xfffe80045c591981 */ /* 0x000f22000c2e1900 */
[----:B0-----:R-:W-:-:S06]  /*1e20*/  CS2R R90, SRZ ;  /* 0x00000000005a7805 */ /* 0x001fcc000001ff00 */
[----:B------:R-:W4:Y:S04]  /*1e30*/  @P1 LDG.E.EL R90, desc[UR4][R92.64+-0x180] ;  /* 0xfffe80045c5a1981 */ /* 0x000f28000c2e1900 */
[----:B------:R0:W4:Y:S01]  /*1e40*/  @P1 LDG.E.EL R91, desc[UR4][R92.64+-0x180] ;  /* 0xfffe80045c5b1981 */ /* 0x000122000c2e1900 */
[----:B------:R-:W1:Y:S08]  /*1e50*/  MUFU.RCP R87, R87 ;  /* 0x0000005700577308 */ /* 0x000e700000001000 */
[----:B0-----:R0:W1:Y:S02]  /*1e60*/  MUFU.RCP R93, R46 ;  /* 0x0000002e005d7308 */ /* 0x0010640000001000 */
[----:B0-----:R-:W0:Y:S01]  /*1e70*/  LDC.64 R46, c[0x0][0x258] ;  /* 0x00009600ff2e7b82 */ /* 0x001e220000000a00 */
[----:B------:R-:W-:Y:S01]  /*1e80*/  @!P6 FMUL R21, R21, 16777216 ;  /* 0x4b8000001515e820 */ /* 0x000fe20000400000 */
[----:B------:R-:W-:Y:S01]  /*1e90*/  @!P4 FMUL R43, R43, 16777216 ;  /* 0x4b8000002b2bc820 */ /* 0x000fe20000400000 */
[----:B------:R-:W-:-:S04]  /*1ea0*/  @!P5 FMUL R18, R18, 16777216 ;  /* 0x4b8000001212d820 */ /* 0x000fc80000400000 */
[----:B------:R-:W0:Y:S01]  /*1eb0*/  MUFU.RCP R21, R21 ;  /* 0x0000001500157308 */ /* 0x000e220000001000 */
[----:B-1----:R-:W-:Y:S01]  /*1ec0*/  FMUL R87, R87, R74 ;  /* 0x0000004a57577220 */ /* 0x002fe20000400000 */
[----:B------:R-:W-:Y:S01]  /*1ed0*/  FMUL R18, R93, R18 ;  /* 0x000000125d127220 */ /* 0x000fe20000400000 */
[----:B------:R-:W-:-:S05]  /*1ee0*/  IMAD.MOV.U32 R74, RZ, RZ, RZ ;  /* 0x000000ffff4a7224 */ /* 0x000fca00078e00ff */
[----:B------:R-:W1:Y:S01]  /*1ef0*/  MUFU.RCP R43, R43 ;  /* 0x0000002b002b7308 */ /* 0x000e620000001000 */
[----:B------:R-:W-:Y:S02]  /*1f00*/  IMAD.MOV.U32 R23, RZ, RZ, RZ ;  /* 0x000000ffff177224 */ /* 0x000fe400078e00ff */
[----:B------:R-:W-:Y:S01]  /*1f10*/  @!P6 FMUL R22, R22, 16777216 ;  /* 0x4b8000001616e820 */ /* 0x000fe20000400000 */
[----:B------:R-:W-:-:S03]  /*1f20*/  @!P4 FMUL R76, R76, 16777216 ;  /* 0x4b8000004c4cc820 */ /* 0x000fc60000400000 */
[----:B------:R-:W4:Y:S01]  /*1f30*/  @P3 LDG.E.EL R23, desc[UR4][R96.64+-0x180] ;  /* 0xfffe800460173981 */ /* 0x000f22000c2e1900 */
[----:B0-----:R-:W-:-:S04]  /*1f40*/  IMAD.WIDE R92, R33, 0x4, R46 ;  /* 0x00000004215c7825 */ /* 0x001fc800078e022e */
[----:B------:R-:W-:Y:S01]  /*1f50*/  IMAD.MOV.U32 R33, RZ, RZ, RZ ;  /* 0x000000ffff217224 */ /* 0x000fe200078e00ff */
[----:B------:R-:W4:Y:S01]  /*1f60*/  @P3 LDG.E.EL R74, desc[UR4][R92.64+-0x180] ;  /* 0xfffe80045c4a3981 */ /* 0x000f22000c2e1900 */
[----:B------:R-:W-:Y:S01]  /*1f70*/  FMUL R22, R21, R22 ;  /* 0x0000001615167220 */ /* 0x000fe20000400000 */
[----:B------:R-:W-:Y:S02]  /*1f80*/  IMAD.MOV.U32 R21, RZ, RZ, RZ ;  /* 0x000000ffff157224 */ /* 0x000fe400078e00ff */
[----:B-1----:R-:W-:Y:S01]  /*1f90*/  FMUL R76, R43, R76 ;  /* 0x0000004c2b4c7220 */ /* 0x002fe20000400000 */
[----:B------:R-:W4:Y:S01]  /*1fa0*/  @P3 LDG.E.EL R33, desc[UR4][R92.64+-0x180] ;  /* 0xfffe80045c213981 */ /* 0x000f22000c2e1900 */
[----:B------:R-:W-:-:S03]  /*1fb0*/  IMAD.MOV.U32 R43, RZ, RZ, RZ ;  /* 0x000000ffff2b7224 */ /* 0x000fc600078e00ff */
[----:B------:R-:W4:Y:S04]  /*1fc0*/  @P3 LDG.E.EL R21, desc[UR4][R92.64+-0x180] ;  /* 0xfffe80045c153981 */ /* 0x000f28000c2e1900 */
[----:B------:R0:W4:Y:S01]  /*1fd0*/  @P3 LDG.E.EL R43, desc[UR4][R92.64+-0x180] ;  /* 0xfffe80045c2b3981 */ /* 0x000122000c2e1900 */
[----:B------:R-:W-:Y:S01]  /*1fe0*/  FMUL R72, R78, R72 ;  /* 0x000000484e487220 */ /* 0x000fe20000400000 */
[----:B------:R-:W-:Y:S01]  /*1ff0*/  FMUL R0, R95, R0 ;  /* 0x000000005f007220 */ /* 0x000fe20000400000 */
[----:B------:R-:W-:Y:S01]  /*2000*/  IMAD.WIDE R46, R49, 0x4, R46 ;  /* 0x00000004312e7825 */ /* 0x000fe200078e022e */
[----:B------:R-:W-:-:S03]  /*2010*/  CS2R R94, SRZ ;  /* 0x00000000005e7805 */ /* 0x000fc6000001ff00 */
[----:B------:R-:W-:Y:S02]  /*2020*/  IMAD.MOV.U32 R78, RZ, RZ, RZ ;  /* 0x000000ffff4e7224 */ /* 0x000fe400078e00ff */
[----:B------:R-:W-:Y:S01]  /*2030*/  IMAD.MOV.U32 R49, RZ, RZ, RZ ;  /* 0x000000ffff317224 */ /* 0x000fe200078e00ff */
[----:B------:R-:W4:Y:S04]  /*2040*/  @P1 LDG.E.EL R95, desc[UR4][R46.64+-0x180] ;  /* 0xfffe80042e5f1981 */ /* 0x000f28000c2e1900 */
[----:B------:R-:W4:Y:S04]  /*2050*/  @P1 LDG.E.EL R78, desc[UR4][R46.64+-0x180] ;  /* 0xfffe80042e4e1981 */ /* 0x000f28000c2e1900 */
[----:B------:R-:W4:Y:S04]  /*2060*/  @P1 LDG.E.EL R49, desc[UR4][R46.64+-0x180] ;  /* 0xfffe80042e311981 */ /* 0x000f28000c2e1900 */
[----:B------:R1:W4:Y:S01]  /*2070*/  @P1 LDG.E.EL R94, desc[UR4][R46.64+-0x180] ;  /* 0xfffe80042e5e1981 */ /* 0x000322000c2e1900 */
[----:B------:R-:W0:Y:S01]  /*2080*/  MUFU.RCP R5, R5 ;  /* 0x0000000500057308 */ /* 0x000e220000001000 */
[----:B------:R-:W-:Y:S01]  /*2090*/  FADD R57, R6, -R57 ;  /* 0x8000003906397221 */ /* 0x000fe20000000000 */
[----:B------:R-:W-:Y:S01]  /*20a0*/  @!P2 FMUL R9, R9, 16777216 ;  /* 0x4b8000000909a820 */ /* 0x000fe20000400000 */
[----:B------:R-:W-:-:S05]  /*20b0*/  FADD R75, R8, -R75 ;  /* 0x8000004b084b7221 */ /* 0x000fca0000000000 */
[----:B------:R0:W1:Y:S01]  /*20c0*/  MUFU.RCP R6, R51 ;  /* 0x0000003300067308 */ /* 0x0000620000001000 */
[----:B------:R-:W-:Y:S01]  /*20d0*/  FADD R67, R80, -R67 ;  /* 0x8000004350437221 */ /* 0x000fe20000000000 */
[----:B------:R-:W-:-:S06]  /*20e0*/  SEL R52, R52, RZ, P3 ;  /* 0x000000ff34347207 */ /* 0x000fcc0001800000 */
[----:B------:R-:W1:Y:S01]  /*20f0*/  MUFU.RCP R8, R9 ;  /* 0x0000000900087308 */ /* 0x000e620000001000 */
[----:B0-----:R-:W-:Y:S01]  /*2100*/  FMUL R51, R5, R4 ;  /* 0x0000000405337220 */ /* 0x001fe20000400000 */
[----:B------:R-:W-:Y:S01]  /*2110*/  FMUL R86, R86, R57 ;  /* 0x0000003956567220 */ /* 0x000fe20000400000 */
[----:B------:R-:W-:Y:S01]  /*2120*/  FADD R77, R77, -R64 ;  /* 0x800000404d4d7221 */ /* 0x000fe20000000000 */
[----:B------:R-:W-:Y:S01]  /*2130*/  FMUL R18, R18, R67 ;  /* 0x0000004312127220 */ /* 0x000fe20000400000 */
[----:B------:R-:W-:Y:S01]  /*2140*/  @!P2 FMUL R27, R27, 16777216 ;  /* 0x4b8000001b1ba820 */ /* 0x000fe20000400000 */
[----:B------:R-:W-:Y:S02]  /*2150*/  FFMA R58, R73, R86, R58 ;  /* 0x00000056493a7223 */ /* 0x000fe4000000003a */
[----:B------:R-:W0:Y:S01]  /*2160*/  MUFU.RCP R93, R56 ;  /* 0x00000038005d7308 */ /* 0x000e220000001000 */
[----:B------:R-:W-:Y:S01]  /*2170*/  FMUL R22, R22, R77 ;  /* 0x0000004d16167220 */ /* 0x000fe20000400000 */
[----:B-----5:R-:W-:Y:S01]  /*2180*/  SEL R42, R42, RZ, P3 ;  /* 0x000000ff2a2a7207 */ /* 0x020fe20001800000 */
[----:B------:R-:W-:Y:S01]  /*2190*/  FADD R14, R14, -R55 ;  /* 0x800000370e0e7221 */ /* 0x000fe20000000000 */
[----:B-1----:R-:W-:Y:S01]  /*21a0*/  FMUL R37, R6, R37 ;  /* 0x0000002506257220 */ /* 0x002fe20000400000 */
[----:B------:R-:W-:-:S03]  /*21b0*/  ISETP.NE.AND P2, PT, R34, RZ, PT ;  /* 0x000000ff2200720c */ /* 0x000fc60003f45270 */
[----:B------:R-:W-:Y:S01]  /*21c0*/  MUFU.RCP R47, R62 ;  /* 0x0000003e002f7308 */ /* 0x000fe20000001000 */
[----:B------:R-:W-:Y:S01]  /*21d0*/  FFMA R48, R63, R18, R48 ;  /* 0x000000123f307223 */ /* 0x000fe20000000030 */
[----:B------:R-:W-:Y:S01]  /*21e0*/  FFMA R54, R59, R22, R54 ;  /* 0x000000163b367223 */ /* 0x000fe20000000036 */
[----:B------:R-:W-:Y:S01]  /*21f0*/  FMUL R85, R85, R14 ;  /* 0x0000000e55557220 */ /* 0x000fe20000400000 */
[----:B------:R-:W-:Y:S01]  /*2200*/  FMUL R27, R8, R27 ;  /* 0x0000001b081b7220 */ /* 0x000fe20000400000 */
[----:B------:R-:W-:Y:S01]  /*2210*/  FSETP.GEU.AND P4, PT, R58, RZ, PT ;  /* 0x000000ff3a00720b */ /* 0x000fe20003f8e000 */
[----:B------:R-:W-:Y:S01]  /*2220*/  FMUL R82, R82, R75 ;  /* 0x0000004b52527220 */ /* 0x000fe20000400000 */
[----:B------:R-:W-:Y:S01]  /*2230*/  FFMA R13, R70, R85, R13 ;  /* 0x00000055460d7223 */ /* 0x000fe2000000000d */
[----:B------:R-:W1:Y:S01]  /*2240*/  MUFU.RCP R60, R60 ;  /* 0x0000003c003c7308 */ /* 0x000e620000001000 */
[----:B------:R-:W-:Y:S01]  /*2250*/  FADD R84, R84, -R71 ;  /* 0x8000004754547221 */ /* 0x000fe20000000000 */
[----:B0-----:R-:W-:Y:S01]  /*2260*/  FMUL R38, R93, R38 ;  /* 0x000000265d267220 */ /* 0x001fe20000400000 */
[----:B------:R-:W-:-:S02]  /*2270*/  FFMA R26, R69, R82, R26 ;  /* 0x00000052451a7223 */ /* 0x000fc4000000001a */
[----:B------:R-:W-:-:S04]  /*2280*/  FMUL R81, R81, R84 ;  /* 0x0000005451517220 */ /* 0x000fc80000400000 */
[----:B------:R-:W-:Y:S01]  /*2290*/  FFMA R25, R66, R81, R25 ;  /* 0x0000005142197223 */ /* 0x000fe20000000019 */
[----:B------:R-:W-:Y:S01]  /*22a0*/  FADD R68, R83, -R68 ;  /* 0x8000004453447221 */ /* 0x000fe20000000000 */
[----:B------:R-:W-:Y:S01]  /*22b0*/  FADD R79, R79, -R50 ;  /* 0x800000324f4f7221 */ /* 0x000fe20000000000 */
[----:B-1----:R-:W-:Y:S02]  /*22c0*/  FMUL R35, R60, R35 ;  /* 0x000000233c237220 */ /* 0x002fe40000400000 */
[----:B------:R-:W-:Y:S01]  /*22d0*/  FMUL R68, R87, R68 ;  /* 0x0000004457447220 */ /* 0x000fe20000400000 */
[----:B------:R-:W-:Y:S01]  /*22e0*/  FMUL R76, R76, R79 ;  /* 0x0000004f4c4c7220 */ /* 0x000fe20000400000 */
[----:B------:R-:W-:Y:S02]  /*22f0*/  ISETP.NE.AND P6, PT, R53, RZ, PT ;  /* 0x000000ff3500720c */ /* 0x000fe40003fc5270 */
[----:B------:R-:W-:Y:S01]  /*2300*/  FFMA R20, R65, R68, R20 ;  /* 0x0000004441147223 */ /* 0x000fe20000000014 */
[----:B------:R-:W-:Y:S01]  /*2310*/  FFMA R2, R61, R76, R2 ;  /* 0x0000004c3d027223 */ /* 0x000fe20000000002 */
[----:B------:R-:W-:-:S02]  /*2320*/  FSETP.GEU.AND P5, PT, R48, RZ, PT ;  /* 0x000000ff3000720b */ /* 0x000fc40003fae000 */
[----:B--2---:R-:W-:Y:S02]  /*2330*/  SEL R4, R41, RZ, P1 ;  /* 0x000000ff29047207 */ /* 0x004fe40000800000 */
[----:B---3--:R-:W-:Y:S02]  /*2340*/  SEL R12, R3, RZ, P3 ;  /* 0x000000ff030c7207 */ /* 0x008fe40001800000 */
[----:B------:R-:W-:Y:S02]  /*2350*/  SEL R3, R36, RZ, P3 ;  /* 0x000000ff24037207 */ /* 0x000fe40001800000 */
[----:B------:R-:W-:-:S03]  /*2360*/  SEL R5, R24, RZ, P3 ;  /* 0x000000ff18057207 */ /* 0x000fc60001800000 */
[----:B------:R-:W-:Y:S01]  /*2370*/  FADD R3, R3, -R12 ;  /* 0x8000000c03037221 */ /* 0x000fe20000000000 */
[----:B------:R-:W-:-:S03]  /*2380*/  SEL R6, R39, RZ, P3 ;  /* 0x000000ff27067207 */ /* 0x000fc60001800000 */
[----:B------:R-:W-:Y:S01]  /*2390*/  FMUL R72, R72, R3 ;  /* 0x0000000348487220 */ /* 0x000fe20000400000 */
[----:B------:R-:W-:Y:S01]  /*23a0*/  FADD R3, R52, -R5 ;  /* 0x8000000534037221 */ /* 0x000fe20000000000 */
[----:B------:R-:W-:Y:S02]  /*23b0*/  SEL R9, R32, RZ, P3 ;  /* 0x000000ff20097207 */ /* 0x000fe40001800000 */
[----:B------:R-:W-:Y:S01]  /*23c0*/  SEL R17, R17, RZ, P1 ;  /* 0x000000ff11117207 */ /* 0x000fe20000800000 */
[----:B------:R-:W-:Y:S02]  /*23d0*/  FMUL R18, R0, R3 ;  /* 0x0000000300127220 */ /* 0x000fe40000400000 */
[----:B------:R-:W-:Y:S02]  /*23e0*/  FADD R3, R42, -R9 ;  /* 0x800000092a037221 */ /* 0x000fe40000000000 */
[----:B------:R-:W0:Y:S01]  /*23f0*/  LDC.64 R8, c[0x0][0x260] ;  /* 0x00009800ff087b82 */ /* 0x000e220000000a00 */
[----:B------:R-:W-:Y:S01]  /*2400*/  FADD R4, R4, -R17 ;  /* 0x8000001104047221 */ /* 0x000fe20000000000 */
[----:B------:R-:W-:-:S03]  /*2410*/  SEL R5, R40, RZ, P1 ;  /* 0x000000ff28057207 */ /* 0x000fc60000800000 */
[----:B------:R-:W-:Y:S01]  /*2420*/  FMUL R14, R37, R4 ;  /* 0x00000004250e7220 */ /* 0x000fe20000400000 */
[----:B------:R-:W-:Y:S02]  /*2430*/  FSEL R4, R58, RZ, P4 ;  /* 0x000000ff3a047208 */ /* 0x000fe40002000000 */
[----:B----4-:R-:W-:Y:S01]  /*2440*/  SEL R30, R30, RZ, P1 ;  /* 0x000000ff1e1e7207 */ /* 0x010fe20000800000 */
[----:B------:R-:W-:-:S04]  /*2450*/  FMUL R12, R47, R44 ;  /* 0x0000002c2f0c7220 */ /* 0x000fc80000400000 */
[----:B------:R-:W-:Y:S01]  /*2460*/  FADD R5, R5, -R30 ;  /* 0x8000001e05057221 */ /* 0x000fe20000000000 */
[----:B------:R-:W-:Y:S01]  /*2470*/  FMUL R17, R38, R3 ;  /* 0x0000000326117220 */ /* 0x000fe20000400000 */
[----:B------:R-:W-:Y:S02]  /*2480*/  SEL R19, R19, RZ, P3 ;  /* 0x000000ff13137207 */ /* 0x000fe40001800000 */
[----:B------:R-:W-:Y:S02]  /*2490*/  SEL R7, R7, RZ, P3 ;  /* 0x000000ff07077207 */ /* 0x000fe40001800000 */
[----:B------:R-:W-:Y:S02]  /*24a0*/  SEL R31, R31, RZ, P3 ;  /* 0x000000ff1f1f7207 */ /* 0x000fe40001800000 */
[----:B------:R-:W-:Y:S01]  /*24b0*/  SEL R28, R28, RZ, P3 ;  /* 0x000000ff1c1c7207 */ /* 0x000fe20001800000 */
[----:B------:R-:W-:Y:S01]  /*24c0*/  FMUL R12, R12, R5 ;  /* 0x000000050c0c7220 */ /* 0x000fe20000400000 */
[----:B------:R-:W-:-:S02]  /*24d0*/  SEL R29, R29, RZ, P1 ;  /* 0x000000ff1d1d7207 */ /* 0x000fc40000800000 */
[----:B------:R-:W-:Y:S02]  /*24e0*/  SEL R15, R15, RZ, P1 ;  /* 0x000000ff0f0f7207 */ /* 0x000fe40000800000 */
[----:B------:R-:W-:Y:S01]  /*24f0*/  SEL R16, R16, RZ, P1 ;  /* 0x000000ff10107207 */ /* 0x000fe20000800000 */
[----:B0-----:R-:W-:Y:S01]  /*2500*/  IMAD.WIDE R8, R45, 0x4, R8 ;  /* 0x000000042d087825 */ /* 0x001fe200078e0208 */
[----:B------:R-:W-:Y:S02]  /*2510*/  SEL R89, R89, RZ, P1 ;  /* 0x000000ff59597207 */ /* 0x000fe40000800000 */
[----:B------:R-:W-:Y:S02]  /*2520*/  SEL R90, R90, RZ, P1 ;  /* 0x000000ff5a5a7207 */ /* 0x000fe40000800000 */
[----:B------:R-:W-:Y:S02]  /*2530*/  SEL R91, R91, RZ, P1 ;  /* 0x000000ff5b5b7207 */ /* 0x000fe40000800000 */
[----:B------:R-:W-:-:S02]  /*2540*/  SEL R23, R23, RZ, P3 ;  /* 0x000000ff17177207 */ /* 0x000fc40001800000 */
[----:B------:R-:W-:-:S03]  /*2550*/  SEL R74, R74, RZ, P3 ;  /* 0x000000ff4a4a7207 */ /* 0x000fc60001800000 */
[----:B------:R-:W-:Y:S02]  /*2560*/  FADD R0, R23, -R6 ;  /* 0x8000000617007221 */ /* 0x000fe40000000000 */
[----:B------:R-:W-:Y:S01]  /*2570*/  FFMA R72, R19, R72, R74 ;  /* 0x0000004813487223 */ /* 0x000fe2000000004a */
[----:B------:R-:W-:Y:S01]  /*2580*/  SEL R22, R33, RZ, P3 ;  /* 0x000000ff21167207 */ /* 0x000fe20001800000 */
[----:B------:R-:W-:Y:S01]  /*2590*/  FMUL R6, R51, R0 ;  /* 0x0000000033067220 */ /* 0x000fe20000400000 */
[----:B------:R-:W-:Y:S02]  /*25a0*/  SEL R24, R21, RZ, P3 ;  /* 0x000000ff15187207 */ /* 0x000fe40001800000 */
[C---:B------:R-:W-:Y:S01]  /*25b0*/  FSETP.GEU.AND P4, PT, R72.reuse, RZ, PT ;  /* 0x000000ff4800720b */ /* 0x040fe20003f8e000 */
[----:B------:R-:W-:Y:S01]  /*25c0*/  FFMA R18, R7, R18, R22 ;  /* 0x0000001207127223 */ /* 0x000fe20000000016 */
[----:B------:R-:W-:Y:S01]  /*25d0*/  SEL R43, R43, RZ, P3 ;  /* 0x000000ff2b2b7207 */ /* 0x000fe20001800000 */
[----:B------:R-:W-:Y:S01]  /*25e0*/  FFMA R7, R31, R6, R24 ;  /* 0x000000061f077223 */ /* 0x000fe20000000018 */
[----:B------:R-:W-:-:S02]  /*25f0*/  @P2 FSEL R4, R72, RZ, P4 ;  /* 0x000000ff48042208 */ /* 0x000fc40002000000 */
[C---:B------:R-:W-:Y:S02]  /*2600*/  FSETP.GEU.AND P3, PT, R13.reuse, RZ, PT ;  /* 0x000000ff0d00720b */ /* 0x040fe40003f6e000 */
[----:B------:R-:W-:Y:S02]  /*2610*/  FSETP.GEU.AND P4, PT, R18, RZ, PT ;  /* 0x000000ff1200720b */ /* 0x000fe40003f8e000 */
[----:B------:R-:W-:Y:S02]  /*2620*/  FSEL R5, R13, RZ, P3 ;  /* 0x000000ff0d057208 */ /* 0x000fe40001800000 */
[----:B------:R-:W-:Y:S02]  /*2630*/  FSETP.GEU.AND P3, PT, R26, RZ, PT ;  /* 0x000000ff1a00720b */ /* 0x000fe40003f6e000 */
[----:B------:R-:W-:Y:S01]  /*2640*/  @P2 FSEL R5, R18, RZ, P4 ;  /* 0x000000ff12052208 */ /* 0x000fe20002000000 */
[----:B------:R-:W-:Y:S01]  /*2650*/  FFMA R17, R28, R17, R43 ;  /* 0x000000111c117223 */ /* 0x000fe2000000002b */
[----:B------:R-:W-:-:S02]  /*2660*/  SEL R0, R11, RZ, P1 ;  /* 0x000000ff0b007207 */ /* 0x000fc40000800000 */
[C---:B------:R-:W-:Y:S02]  /*2670*/  FSETP.GEU.AND P4, PT, R7.reuse, RZ, PT ;  /* 0x000000ff0700720b */ /* 0x040fe40003f8e000 */
[----:B------:R-:W-:Y:S01]  /*2680*/  FSEL R6, R26, RZ, P3 ;  /* 0x000000ff1a067208 */ /* 0x000fe20001800000 */
[----:B------:R-:W-:Y:S01]  /*2690*/  FADD R0, R0, -R29 ;  /* 0x8000001d00007221 */ /* 0x000fe20000000000 */
[----:B------:R-:W-:Y:S02]  /*26a0*/  @P2 FSEL R6, R7, RZ, P4 ;  /* 0x000000ff07062208 */ /* 0x000fe40002000000 */
[----:B------:R-:W-:Y:S02]  /*26b0*/  FSETP.GEU.AND P4, PT, R25, RZ, PT ;  /* 0x000000ff1900720b */ /* 0x000fe40003f8e000 */
[----:B------:R-:W-:Y:S01]  /*26c0*/  FSETP.GEU.AND P3, PT, R17, RZ, PT ;  /* 0x000000ff1100720b */ /* 0x000fe20003f6e000 */
[----:B------:R-:W-:Y:S01]  /*26d0*/  FMUL R11, R35, R0 ;  /* 0x00000000230b7220 */ /* 0x000fe20000400000 */
[----:B------:R-:W-:Y:S01]  /*26e0*/  FSEL R7, R25, RZ, P4 ;  /* 0x000000ff19077208 */ /* 0x000fe20002000000 */
[----:B------:R-:W-:Y:S01]  /*26f0*/  FADD R0, R16, -R15 ;  /* 0x8000000f10007221 */ /* 0x000fe20000000000 */
[----:B------:R-:W-:-:S02]  /*2700*/  @P2 FSEL R7, R17, RZ, P3 ;  /* 0x000000ff11072208 */ /* 0x000fc40001800000 */
[----:B------:R-:W-:Y:S01]  /*2710*/  SEL R13, R88, RZ, P1 ;  /* 0x000000ff580d7207 */ /* 0x000fe20000800000 */
[----:B------:R-:W-:Y:S01]  /*2720*/  FMUL R3, R27, R0 ;  /* 0x000000001b037220 */ /* 0x000fe20000400000 */
[----:B------:R-:W-:Y:S01]  /*2730*/  SEL R0, R95, RZ, P1 ;  /* 0x000000ff5f007207 */ /* 0x000fe20000800000 */
[----:B------:R0:W-:Y:S01]  /*2740*/  @!P0 STG.E.128 desc[UR4][R8.64], R4 ;  /* 0x0000000408008986 */ /* 0x0001e2000c101d04 */
[----:B------:R-:W-:Y:S02]  /*2750*/  SEL R78, R78, RZ, P1 ;  /* 0x000000ff4e4e7207 */ /* 0x000fe40000800000 */
[----:B------:R-:W-:Y:S02]  /*2760*/  SEL R49, R49, RZ, P1 ;  /* 0x000000ff31317207 */ /* 0x000fe40000800000 */
[----:B------:R-:W-:Y:S02]  /*2770*/  SEL R94, R94, RZ, P1 ;  /* 0x000000ff5e5e7207 */ /* 0x000fe40000800000 */
[----:B------:R-:W-:Y:S01]  /*2780*/  ISETP.NE.AND P0, PT, R10, RZ, PT ;  /* 0x000000ff0a00720c */ /* 0x000fe20003f05270 */
[----:B------:R-:W-:Y:S01]  /*2790*/  FFMA R14, R13, R14, R0 ;  /* 0x0000000e0d0e7223 */ /* 0x000fe20000000000 */
[----:B------:R-:W-:Y:S01]  /*27a0*/  FSETP.GEU.AND P1, PT, R20, RZ, PT ;  /* 0x000000ff1400720b */ /* 0x000fe20003f2e000 */
[----:B------:R-:W-:Y:S01]  /*27b0*/  FFMA R12, R89, R12, R78 ;  /* 0x0000000c590c7223 */ /* 0x000fe2000000004e */
[----:B------:R-:W-:Y:S01]  /*27c0*/  FFMA R11, R90, R11, R49 ;  /* 0x0000000b5a0b7223 */ /* 0x000fe20000000031 */
[----:B------:R-:W-:Y:S01]  /*27d0*/  FFMA R3, R91, R3, R94 ;  /* 0x000000035b037223 */ /* 0x000fe2000000005e */
[----:B------:R-:W-:-:S02]  /*27e0*/  FSETP.GEU.AND P4, PT, R2, RZ, PT ;  /* 0x000000ff0200720b */ /* 0x000fc40003f8e000 */
[----:B------:R-:W-:Y:S02]  /*27f0*/  FSEL R20, R20, RZ, P1 ;  /* 0x000000ff14147208 */ /* 0x000fe40000800000 */
[----:B------:R-:W-:Y:S02]  /*2800*/  FSEL R21, R48, RZ, P5 ;  /* 0x000000ff30157208 */ /* 0x000fe40002800000 */
[----:B------:R-:W-:Y:S02]  /*2810*/  FSETP.GEU.AND P1, PT, R54, RZ, PT ;  /* 0x000000ff3600720b */ /* 0x000fe40003f2e000 */
[----:B------:R-:W-:Y:S02]  /*2820*/  FSEL R22, R2, RZ, P4 ;  /* 0x000000ff02167208 */ /* 0x000fe40002000000 */
[----:B------:R-:W-:Y:S02]  /*2830*/  FSETP.GEU.AND P3, PT, R14, RZ, PT ;  /* 0x000000ff0e00720b */ /* 0x000fe40003f6e000 */
[----:B------:R-:W-:-:S02]  /*2840*/  FSETP.GEU.AND P2, PT, R12, RZ, PT ;  /* 0x000000ff0c00720b */ /* 0x000fc40003f4e000 */
[----:B------:R-:W-:Y:S02]  /*2850*/  FSETP.GEU.AND P5, PT, R11, RZ, PT ;  /* 0x000000ff0b00720b */ /* 0x000fe40003fae000 */
[----:B------:R-:W-:Y:S02]  /*2860*/  FSETP.GEU.AND P4, PT, R3, RZ, PT ;  /* 0x000000ff0300720b */ /* 0x000fe40003f8e000 */
[----:B------:R-:W-:Y:S02]  /*2870*/  FSEL R23, R54, RZ, P1 ;  /* 0x000000ff36177208 */ /* 0x000fe40000800000 */
[----:B------:R-:W-:Y:S02]  /*2880*/  @P0 FSEL R20, R14, RZ, P3 ;  /* 0x000000ff0e140208 */ /* 0x000fe40001800000 */
[----:B------:R-:W-:Y:S02]  /*2890*/  @P0 FSEL R21, R12, RZ, P2 ;  /* 0x000000ff0c150208 */ /* 0x000fe40001000000 */
[----:B------:R-:W-:-:S02]  /*28a0*/  @P0 FSEL R22, R11, RZ, P5 ;  /* 0x000000ff0b160208 */ /* 0x000fc40002800000 */
[----:B------:R-:W-:Y:S01]  /*28b0*/  @P0 FSEL R23, R3, RZ, P4 ;  /* 0x000000ff03170208 */ /* 0x000fe20002000000 */
[----:B0-----:R-:W-:Y:S06]  /*28c0*/  @P6 EXIT ;  /* 0x000000000000694d */ /* 0x001fec0003800000 */
[----:B------:R-:W-:Y:S01]  /*28d0*/  STG.E.128 desc[UR4][R8.64+0x800], R20 ;  /* 0x0008001408007986 */ /* 0x000fe2000c101d04 */
[----:B------:R-:W-:Y:S05]  /*28e0*/  EXIT ;  /* 0x000000000000794d */ /* 0x000fea0003800000 */
.L_x_0:
[----:B------:R-:W-:-:S00]  /*28f0*/  BRA `(.L_x_0) ;  /* 0xfffffffc00fc7947 */ /* 0x000fc0000383ffff */
[----:B------:R-:W-:-:S00]  /*2900*/  NOP ;  /* 0x0000000000007918 */ /* 0x000fc00000000000 */
[----:B------:R-:W-:-:S00]  /*2910*/  NOP ;  /* 0x0000000000007918 */ /* 0x000fc00000000000 */
[----:B------:R-:W-:-:S00]  /*2920*/  NOP ;  /* 0x0000000000007918 */ /* 0x000fc00000000000 */
[----:B------:R-:W-:-:S00]  /*2930*/  NOP ;  /* 0x0000000000007918 */ /* 0x000fc00000000000 */
[----:B------:R-:W-:-:S00]  /*2940*/  NOP ;  /* 0x0000000000007918 */ /* 0x000fc00000000000 */
[----:B------:R-:W-:-:S00]  /*2950*/  NOP ;  /* 0x0000000000007918 */ /* 0x000fc00000000000 */
[----:B------:R-:W-:-:S00]  /*2960*/  NOP ;  /* 0x0000000000007918 */ /* 0x000fc00000000000 */
[----:B------:R-:W-:-:S00]  /*2970*/  NOP ;  /* 0x0000000000007918 */ /* 0x000fc00000000000 */
.L_x_1:


//--------------------- .nv.global.init           --------------------------
	.section	.nv.global.init,"aw",@progbits
.nv.global.init:
	.type		_$_str,@object
	.size		_$_str,(_$_str_$_2 - _$_str)
_$_str:
        /*0000*/ 	.byte	0x5f, 0x5f, 0x43, 0x55, 0x44, 0x41, 0x5f, 0x46, 0x54, 0x5a, 0x00
	.type		_$_str_$_2,@object
	.size		_$_str_$_2,(.L_1 - _$_str_$_2)
_$_str_$_2:
        /*000b*/ 	.byte	0x5f, 0x5f, 0x43, 0x55, 0x44, 0x41, 0x5f, 0x50, 0x52, 0x45, 0x43, 0x5f, 0x53, 0x51, 0x52, 0x54
        /*001b*/ 	.byte	0x00
.L_1:


//--------------------- .nv.constant0.triton_poi_fused_cat_4 --------------------------
	.section	.nv.constant0.triton_poi_fused_cat_4,"a",@progbits
	.sectionflags	@""
	.align	4
.nv.constant0.triton_poi_fused_cat_4:
	.zero		620
